//
// Generated by NVIDIA NVVM Compiler
//
// Compiler Build ID: CL-36424714
// Cuda compilation tools, release 13.0, V13.0.88
// Based on NVVM 20.0.0
//

.version 9.0
.target sm_100
.address_size 64

	// .globl	writeToSurface
.extern .func  (.param .b32 func_retval0) vprintf
(
	.param .b64 vprintf_param_0,
	.param .b64 vprintf_param_1
)
;
.global .align 1 .b8 $str[23] = {108, 97, 98, 101, 108, 32, 114, 105, 103, 104, 116, 58, 32, 37, 100, 32, 37, 100, 32, 37, 100, 10};

.visible .entry writeToSurface(
	.param .u64 writeToSurface_param_0,
	.param .u32 writeToSurface_param_1,
	.param .u32 writeToSurface_param_2,
	.param .u8 writeToSurface_param_3,
	.param .u8 writeToSurface_param_4,
	.param .u8 writeToSurface_param_5
)
{
	.reg .pred 	%p<4>;
	.reg .b16 	%rs<8>;
	.reg .b32 	%r<14>;
	.reg .b64 	%rd<2>;

	ld.param.u64 	%rd1, [writeToSurface_param_0];
	ld.param.u32 	%r3, [writeToSurface_param_1];
	ld.param.u32 	%r4, [writeToSurface_param_2];
	ld.param.s8 	%rs1, [writeToSurface_param_3];
	ld.param.s8 	%rs2, [writeToSurface_param_4];
	ld.param.s8 	%rs3, [writeToSurface_param_5];
	mov.u32 	%r6, %ctaid.x;
	mov.u32 	%r7, %ntid.x;
	mov.u32 	%r8, %tid.x;
	mad.lo.s32 	%r1, %r6, %r7, %r8;
	mov.u32 	%r9, %ctaid.y;
	mov.u32 	%r10, %ntid.y;
	mov.u32 	%r11, %tid.y;
	mad.lo.s32 	%r12, %r9, %r10, %r11;
	setp.ge.u32 	%p1, %r1, %r3;
	setp.ge.u32 	%p2, %r12, %r4;
	or.pred  	%p3, %p1, %p2;
	@%p3 bra 	$L__BB0_2;
	shl.b32 	%r13, %r1, 2;
	and.b16  	%rs4, %rs1, 255;
	and.b16  	%rs5, %rs2, 255;
	and.b16  	%rs6, %rs3, 255;
	mov.b16 	%rs7, 255;
	sust.b.2d.v4.b8.trap 	[%rd1, {%r13, %r12}], {%rs4, %rs5, %rs6, %rs7};
$L__BB0_2:
	ret;

}
	// .globl	interleaveRGB
.visible .entry interleaveRGB(
	.param .u64 interleaveRGB_param_0,
	.param .u32 interleaveRGB_param_1,
	.param .u32 interleaveRGB_param_2,
	.param .u64 .ptr .align 1 interleaveRGB_param_3,
	.param .u64 .ptr .align 1 interleaveRGB_param_4,
	.param .u64 .ptr .align 1 interleaveRGB_param_5
)
{
	.reg .pred 	%p<4>;
	.reg .b16 	%rs<5>;
	.reg .b32 	%r<17>;
	.reg .b64 	%rd<12>;

	ld.param.u64 	%rd1, [interleaveRGB_param_0];
	ld.param.u32 	%r3, [interleaveRGB_param_1];
	ld.param.u32 	%r5, [interleaveRGB_param_2];
	ld.param.u64 	%rd2, [interleaveRGB_param_3];
	ld.param.u64 	%rd3, [interleaveRGB_param_4];
	ld.param.u64 	%rd4, [interleaveRGB_param_5];
	mov.u32 	%r6, %ctaid.x;
	mov.u32 	%r7, %ntid.x;
	mov.u32 	%r8, %tid.x;
	mad.lo.s32 	%r1, %r6, %r7, %r8;
	mov.u32 	%r9, %ctaid.y;
	mov.u32 	%r10, %ntid.y;
	mov.u32 	%r11, %tid.y;
	mad.lo.s32 	%r12, %r9, %r10, %r11;
	setp.ge.u32 	%p1, %r1, %r3;
	setp.ge.u32 	%p2, %r12, %r5;
	or.pred  	%p3, %p1, %p2;
	@%p3 bra 	$L__BB1_2;
	cvta.to.global.u64 	%rd5, %rd2;
	cvta.to.global.u64 	%rd6, %rd3;
	cvta.to.global.u64 	%rd7, %rd4;
	mad.lo.s32 	%r13, %r3, %r12, %r1;
	cvt.u64.u32 	%rd8, %r13;
	add.s64 	%rd9, %rd5, %rd8;
	ld.global.u8 	%rs1, [%rd9];
	add.s64 	%rd10, %rd6, %rd8;
	ld.global.u8 	%rs2, [%rd10];
	add.s64 	%rd11, %rd7, %rd8;
	ld.global.u8 	%rs3, [%rd11];
	shl.b32 	%r14, %r1, 2;
	not.b32 	%r15, %r12;
	add.s32 	%r16, %r5, %r15;
	mov.b16 	%rs4, 255;
	sust.b.2d.v4.b8.trap 	[%rd1, {%r14, %r16}], {%rs1, %rs2, %rs3, %rs4};
$L__BB1_2:
	ret;

}
	// .globl	labelComponents
.visible .entry labelComponents(
	.param .u64 .ptr .align 1 labelComponents_param_0,
	.param .u32 labelComponents_param_1,
	.param .u32 labelComponents_param_2
)
{
	.reg .pred 	%p<4>;
	.reg .b32 	%r<20>;
	.reg .b32 	%f<9>;
	.reg .b64 	%rd<5>;

	ld.param.u64 	%rd1, [labelComponents_param_0];
	ld.param.u32 	%r3, [labelComponents_param_1];
	ld.param.u32 	%r5, [labelComponents_param_2];
	mov.u32 	%r6, %ctaid.x;
	mov.u32 	%r7, %ntid.x;
	mov.u32 	%r8, %tid.x;
	mad.lo.s32 	%r1, %r6, %r7, %r8;
	mov.u32 	%r9, %ctaid.y;
	mov.u32 	%r10, %ntid.y;
	mov.u32 	%r11, %tid.y;
	mad.lo.s32 	%r12, %r9, %r10, %r11;
	setp.ge.u32 	%p1, %r1, %r3;
	setp.ge.u32 	%p2, %r12, %r5;
	or.pred  	%p3, %p1, %p2;
	@%p3 bra 	$L__BB2_2;
	cvta.to.global.u64 	%rd2, %rd1;
	cvt.rn.f32.u32 	%f1, %r1;
	cvt.rn.f32.s32 	%f2, %r3;
	div.rn.f32 	%f3, %f1, %f2;
	mul.f32 	%f4, %f3, 0f437F0000;
	cvt.rzi.u32.f32 	%r13, %f4;
	cvt.rn.f32.u32 	%f5, %r12;
	cvt.rn.f32.s32 	%f6, %r5;
	div.rn.f32 	%f7, %f5, %f6;
	mul.f32 	%f8, %f7, 0f437F0000;
	cvt.rzi.u32.f32 	%r14, %f8;
	mad.lo.s32 	%r15, %r3, %r12, %r1;
	mul.wide.u32 	%rd3, %r15, 4;
	add.s64 	%rd4, %rd2, %rd3;
	prmt.b32 	%r16, %r13, %r14, 0x3340U;
	mov.b32 	%r17, 0;
	prmt.b32 	%r18, %r17, 65535, 0x3340U;
	prmt.b32 	%r19, %r16, %r18, 0x5410U;
	st.global.u32 	[%rd4], %r19;
$L__BB2_2:
	ret;

}
	// .globl	computeLabels
.visible .entry computeLabels(
	.param .u64 .ptr .align 1 computeLabels_param_0,
	.param .u64 computeLabels_param_1,
	.param .u32 computeLabels_param_2,
	.param .u32 computeLabels_param_3,
	.param .u64 .ptr .align 1 computeLabels_param_4,
	.param .u64 .ptr .align 1 computeLabels_param_5,
	.param .u64 .ptr .align 1 computeLabels_param_6
)
{
	.local .align 8 .b8 	__local_depot3[16];
	.reg .b64 	%SP;
	.reg .b64 	%SPL;
	.reg .pred 	%p<10>;
	.reg .b16 	%rs<31>;
	.reg .b32 	%r<47>;
	.reg .b64 	%rd<20>;

	mov.u64 	%SPL, __local_depot3;
	cvta.local.u64 	%SP, %SPL;
	ld.param.u64 	%rd5, [computeLabels_param_0];
	ld.param.u64 	%rd6, [computeLabels_param_1];
	ld.param.u32 	%r7, [computeLabels_param_2];
	ld.param.u32 	%r8, [computeLabels_param_3];
	ld.param.u64 	%rd7, [computeLabels_param_4];
	ld.param.u64 	%rd8, [computeLabels_param_5];
	ld.param.u64 	%rd9, [computeLabels_param_6];
	mov.u32 	%r9, %ctaid.x;
	mov.u32 	%r10, %ntid.x;
	mov.u32 	%r11, %tid.x;
	mad.lo.s32 	%r1, %r9, %r10, %r11;
	mov.u32 	%r2, %ctaid.y;
	mov.u32 	%r12, %ntid.y;
	mov.u32 	%r13, %tid.y;
	mad.lo.s32 	%r3, %r2, %r12, %r13;
	setp.ge.s32 	%p1, %r1, %r7;
	setp.ge.s32 	%p2, %r3, %r8;
	or.pred  	%p3, %p1, %p2;
	@%p3 bra 	$L__BB3_10;
	cvta.to.global.u64 	%rd10, %rd7;
	cvta.to.global.u64 	%rd11, %rd8;
	cvta.to.global.u64 	%rd12, %rd9;
	cvta.to.global.u64 	%rd13, %rd5;
	mad.lo.s32 	%r14, %r7, %r3, %r1;
	cvt.s64.s32 	%rd14, %r14;
	add.s64 	%rd1, %rd10, %rd14;
	add.s64 	%rd2, %rd11, %rd14;
	ld.global.u8 	%r4, [%rd2];
	add.s64 	%rd3, %rd12, %rd14;
	mul.wide.s32 	%rd15, %r14, 4;
	add.s64 	%rd4, %rd13, %rd15;
	ld.global.u32 	%r15, [%rd4];
	bfe.u32 	%r16, %r15, 24, 8;
	cvt.u16.u32 	%rs1, %r16;
	bfe.u32 	%r17, %r15, 16, 8;
	cvt.u16.u32 	%rs2, %r17;
	bfe.u32 	%r18, %r15, 0, 8;
	cvt.u16.u32 	%rs3, %r18;
	bfe.u32 	%r19, %r15, 8, 8;
	cvt.u16.u32 	%rs4, %r19;
	add.s32 	%r20, %r1, 1;
	setp.ge.s32 	%p4, %r20, %r7;
	@%p4 bra 	$L__BB3_10;
	ld.global.u8 	%rs5, [%rd3];
	ld.global.u8 	%rs11, [%rd1];
	ld.global.u8 	%rs13, [%rd1+1];
	ld.global.u8 	%rs6, [%rd3+1];
	ld.global.u32 	%r21, [%rd4+4];
	bfe.u32 	%r22, %r21, 24, 8;
	cvt.u16.u32 	%rs7, %r22;
	bfe.u32 	%r23, %r21, 0, 8;
	cvt.u16.u32 	%rs8, %r23;
	bfe.u32 	%r24, %r21, 8, 8;
	cvt.u16.u32 	%rs9, %r24;
	bfe.u32 	%r25, %r21, 16, 8;
	cvt.u16.u32 	%rs10, %r25;
	min.u16 	%rs15, %rs13, %rs11;
	max.u16 	%rs16, %rs13, %rs11;
	sub.s16 	%rs17, %rs16, %rs15;
	setp.gt.u16 	%p5, %rs17, 3;
	@%p5 bra 	$L__BB3_9;
	ld.global.u8 	%r26, [%rd2+1];
	sub.s32 	%r27, %r26, %r4;
	abs.s32 	%r28, %r27;
	setp.gt.u32 	%p6, %r28, 3;
	@%p6 bra 	$L__BB3_9;
	min.u16 	%rs20, %rs6, %rs5;
	max.u16 	%rs21, %rs6, %rs5;
	sub.s16 	%rs22, %rs21, %rs20;
	setp.gt.u16 	%p7, %rs22, 3;
	@%p7 bra 	$L__BB3_9;
	cvt.u32.u16 	%r29, %rs3;
	and.b32  	%r30, %r29, 255;
	cvt.u32.u16 	%r31, %rs4;
	and.b32  	%r32, %r31, 255;
	add.s32 	%r33, %r32, %r30;
	cvt.u32.u16 	%r34, %rs8;
	and.b32  	%r5, %r34, 255;
	cvt.u32.u16 	%r35, %rs9;
	and.b32  	%r6, %r35, 255;
	add.s32 	%r36, %r6, %r5;
	setp.ge.u32 	%p8, %r33, %r36;
	@%p8 bra 	$L__BB3_9;
	setp.ne.s32 	%p9, %r2, 0;
	@%p9 bra 	$L__BB3_8;
	add.u64 	%rd16, %SP, 0;
	add.u64 	%rd17, %SPL, 0;
	cvt.u32.u16 	%r40, %rs10;
	and.b32  	%r41, %r40, 255;
	st.local.v2.u32 	[%rd17], {%r5, %r6};
	st.local.u32 	[%rd17+8], %r41;
	mov.u64 	%rd18, $str;
	cvta.global.u64 	%rd19, %rd18;
	{ // callseq 0, 0
	.param .b64 param0;
	st.param.b64 	[param0], %rd19;
	.param .b64 param1;
	st.param.b64 	[param1], %rd16;
	.param .b32 retval0;
	call.uni (retval0), 
	vprintf, 
	(
	param0, 
	param1
	);
	ld.param.b32 	%r42, [retval0];
	} // callseq 0
$L__BB3_8:
	shl.b32 	%r44, %r1, 2;
	not.b32 	%r45, %r3;
	add.s32 	%r46, %r8, %r45;
	and.b16  	%rs27, %rs8, 255;
	and.b16  	%rs28, %rs9, 255;
	and.b16  	%rs29, %rs10, 255;
	and.b16  	%rs30, %rs7, 255;
	sust.b.2d.v4.b8.trap 	[%rd6, {%r44, %r46}], {%rs27, %rs28, %rs29, %rs30};
	bra.uni 	$L__BB3_10;
$L__BB3_9:
	shl.b32 	%r37, %r1, 2;
	not.b32 	%r38, %r3;
	add.s32 	%r39, %r8, %r38;
	and.b16  	%rs23, %rs3, 255;
	and.b16  	%rs24, %rs4, 255;
	and.b16  	%rs25, %rs2, 255;
	and.b16  	%rs26, %rs1, 255;
	sust.b.2d.v4.b8.trap 	[%rd6, {%r37, %r39}], {%rs23, %rs24, %rs25, %rs26};
$L__BB3_10:
	ret;

}


// ===== COMPILED SASS (sm_100) =====

	.target	sm_100

	.elftype	@"ET_EXEC"


//--------------------- .note.nv.tkinfo           --------------------------
	.section	.note.nv.tkinfo,"",@"SHT_NOTE"
	.sectionflags	@"SHF_NOTE_NV_TKINFO"
	.tkinfo
        /*0018*/ 	.word	0x00000002
        /*0030*/ 	.string	""
        /*0030*/ 	.string	"ptxas"
        /*0030*/ 	.string	"Cuda compilation tools, release 13.0, V13.0.88"
        /*0030*/ 	.string	"Build cuda_13.0.r13.0/compiler.36424714_0"
        /*0030*/ 	.string	"-arch sm_100 -m 64 "



//--------------------- .note.nv.cuinfo           --------------------------
	.section	.note.nv.cuinfo,"",@"SHT_NOTE"
	.sectionflags	@"SHF_NOTE_NV_CUINFO"
        /*0018*/ 	.short	0x0002
        /*001a*/ 	.short	0x0064
        /*001c*/ 	.short	0x0082
	.zero		2


//--------------------- .nv.info                  --------------------------
	.section	.nv.info,"",@"SHT_CUDA_INFO"
	.align	4


	//----- nvinfo : EIATTR_REGCOUNT
	.align		4
        /*0000*/ 	.byte	0x04, 0x2f
        /*0002*/ 	.short	(.L_2 - .L_1)
	.align		4
.L_1:
        /*0004*/ 	.word	index@(writeToSurface)
        /*0008*/ 	.word	0x0000000a


	//----- nvinfo : EIATTR_FRAME_SIZE
	.align		4
.L_2:
        /*000c*/ 	.byte	0x04, 0x11
        /*000e*/ 	.short	(.L_4 - .L_3)
	.align		4
.L_3:
        /*0010*/ 	.word	index@(writeToSurface)
        /*0014*/ 	.word	0x00000000


	//----- nvinfo : EIATTR_REGCOUNT
	.align		4
.L_4:
        /*0018*/ 	.byte	0x04, 0x2f
        /*001a*/ 	.short	(.L_6 - .L_5)
	.align		4
.L_5:
        /*001c*/ 	.word	index@(interleaveRGB)
        /*0020*/ 	.word	0x0000000e


	//----- nvinfo : EIATTR_FRAME_SIZE
	.align		4
.L_6:
        /*0024*/ 	.byte	0x04, 0x11
        /*0026*/ 	.short	(.L_8 - .L_7)
	.align		4
.L_7:
        /*0028*/ 	.word	index@(interleaveRGB)
        /*002c*/ 	.word	0x00000000


	//----- nvinfo : EIATTR_REGCOUNT
	.align		4
.L_8:
        /*0030*/ 	.byte	0x04, 0x2f
        /*0032*/ 	.short	(.L_10 - .L_9)
	.align		4
.L_9:
        /*0034*/ 	.word	index@(labelComponents)
        /*0038*/ 	.word	0x00000011


	//----- nvinfo : EIATTR_FRAME_SIZE
	.align		4
.L_10:
        /*003c*/ 	.byte	0x04, 0x11
        /*003e*/ 	.short	(.L_12 - .L_11)
	.align		4
.L_11:
        /*0040*/ 	.word	index@($__internal_0_$__cuda_sm3x_div_rn_noftz_f32_slowpath)
        /*0044*/ 	.word	0x00000000


	//----- nvinfo : EIATTR_FRAME_SIZE
	.align		4
.L_12:
        /*0048*/ 	.byte	0x04, 0x11
        /*004a*/ 	.short	(.L_14 - .L_13)
	.align		4
.L_13:
        /*004c*/ 	.word	index@(labelComponents)
        /*0050*/ 	.word	0x00000000


	//----- nvinfo : EIATTR_REGCOUNT
	.align		4
.L_14:
        /*0054*/ 	.byte	0x04, 0x2f
        /*0056*/ 	.short	(.L_16 - .L_15)
	.align		4
.L_15:
        /*0058*/ 	.word	index@(computeLabels)
        /*005c*/ 	.word	0x00000018


	//----- nvinfo : EIATTR_FRAME_SIZE
	.align		4
.L_16:
        /*0060*/ 	.byte	0x04, 0x11
        /*0062*/ 	.short	(.L_18 - .L_17)
	.align		4
.L_17:
        /*0064*/ 	.word	index@(computeLabels)
        /*0068*/ 	.word	0x00000010


	//----- nvinfo : EIATTR_MIN_STACK_SIZE
	.align		4
.L_18:
        /*006c*/ 	.byte	0x04, 0x12
        /*006e*/ 	.short	(.L_20 - .L_19)
	.align		4
.L_19:
        /*0070*/ 	.word	index@(computeLabels)
        /*0074*/ 	.word	0x00000010


	//----- nvinfo : EIATTR_MIN_STACK_SIZE
	.align		4
.L_20:
        /*0078*/ 	.byte	0x04, 0x12
        /*007a*/ 	.short	(.L_22 - .L_21)
	.align		4
.L_21:
        /*007c*/ 	.word	index@(labelComponents)
        /*0080*/ 	.word	0x00000000


	//----- nvinfo : EIATTR_MIN_STACK_SIZE
	.align		4
.L_22:
        /*0084*/ 	.byte	0x04, 0x12
        /*0086*/ 	.short	(.L_24 - .L_23)
	.align		4
.L_23:
        /*0088*/ 	.word	index@(interleaveRGB)
        /*008c*/ 	.word	0x00000000


	//----- nvinfo : EIATTR_MIN_STACK_SIZE
	.align		4
.L_24:
        /*0090*/ 	.byte	0x04, 0x12
        /*0092*/ 	.short	(.L_26 - .L_25)
	.align		4
.L_25:
        /*0094*/ 	.word	index@(writeToSurface)
        /*0098*/ 	.word	0x00000000
.L_26:


//--------------------- .nv.compat                --------------------------
	.section	.nv.compat,"",@"SHT_CUDA_COMPAT_INFO"
	.align	4
        /*0000*/ 	.byte	0x02, 0x09, 0x00, 0x00, 0x02, 0x02, 0x02, 0x00, 0x02, 0x05, 0x05, 0x00, 0x03, 0x07, 0x01, 0x01
        /*0010*/ 	.byte	0x02, 0x03, 0x00, 0x00, 0x02, 0x06, 0x01, 0x00, 0x04, 0x0b, 0x08, 0x00, 0x01, 0x00, 0x00, 0x00
        /*0020*/ 	.byte	0x00, 0x00, 0x00, 0x00


//--------------------- .nv.info.computeLabels    --------------------------
	.section	.nv.info.computeLabels,"",@"SHT_CUDA_INFO"
	.sectionflags	@""
	.align	4


	//----- nvinfo : EIATTR_CUDA_API_VERSION
	.align		4
        /*0000*/ 	.byte	0x04, 0x37
        /*0002*/ 	.short	(.L_28 - .L_27)
.L_27:
        /*0004*/ 	.word	0x00000082


	//----- nvinfo : EIATTR_KPARAM_INFO
	.align		4
.L_28:
        /*0008*/ 	.byte	0x04, 0x17
        /*000a*/ 	.short	(.L_30 - .L_29)
.L_29:
        /*000c*/ 	.word	0x00000000
        /*0010*/ 	.short	0x0006
        /*0012*/ 	.short	0x0028
        /*0014*/ 	.byte	0x00, 0xf5, 0x21, 0x00


	//----- nvinfo : EIATTR_KPARAM_INFO
	.align		4
.L_30:
        /*0018*/ 	.byte	0x04, 0x17
        /*001a*/ 	.short	(.L_32 - .L_31)
.L_31:
        /*001c*/ 	.word	0x00000000
        /*0020*/ 	.short	0x0005
        /*0022*/ 	.short	0x0020
        /*0024*/ 	.byte	0x00, 0xf5, 0x21, 0x00


	//----- nvinfo : EIATTR_KPARAM_INFO
	.align		4
.L_32:
        /*0028*/ 	.byte	0x04, 0x17
        /*002a*/ 	.short	(.L_34 - .L_33)
.L_33:
        /*002c*/ 	.word	0x00000000
        /*0030*/ 	.short	0x0004
        /*0032*/ 	.short	0x0018
        /*0034*/ 	.byte	0x00, 0xf5, 0x21, 0x00


	//----- nvinfo : EIATTR_KPARAM_INFO
	.align		4
.L_34:
        /*0038*/ 	.byte	0x04, 0x17
        /*003a*/ 	.short	(.L_36 - .L_35)
.L_35:
        /*003c*/ 	.word	0x00000000
        /*0040*/ 	.short	0x0003
        /*0042*/ 	.short	0x0014
        /*0044*/ 	.byte	0x00, 0xf0, 0x11, 0x00


	//----- nvinfo : EIATTR_KPARAM_INFO
	.align		4
.L_36:
        /*0048*/ 	.byte	0x04, 0x17
        /*004a*/ 	.short	(.L_38 - .L_37)
.L_37:
        /*004c*/ 	.word	0x00000000
        /*0050*/ 	.short	0x0002
        /*0052*/ 	.short	0x0010
        /*0054*/ 	.byte	0x00, 0xf0, 0x11, 0x00


	//----- nvinfo : EIATTR_KPARAM_INFO
	.align		4
.L_38:
        /*0058*/ 	.byte	0x04, 0x17
        /*005a*/ 	.short	(.L_40 - .L_39)
.L_39:
        /*005c*/ 	.word	0x00000000
        /*0060*/ 	.short	0x0001
        /*0062*/ 	.short	0x0008
        /*0064*/ 	.byte	0x00, 0xf0, 0x21, 0x00


	//----- nvinfo : EIATTR_KPARAM_INFO
	.align		4
.L_40:
        /*0068*/ 	.byte	0x04, 0x17
        /*006a*/ 	.short	(.L_42 - .L_41)
.L_41:
        /*006c*/ 	.word	0x00000000
        /*0070*/ 	.short	0x0000
        /*0072*/ 	.short	0x0000
        /*0074*/ 	.byte	0x00, 0xf5, 0x21, 0x00


	//----- nvinfo : EIATTR_SPARSE_MMA_MASK
	.align		4
.L_42:
        /*0078*/ 	.byte	0x03, 0x50
        /*007a*/ 	.short	0x0000


	//----- nvinfo : EIATTR_MAXREG_COUNT
	.align		4
        /*007c*/ 	.byte	0x03, 0x1b
        /*007e*/ 	.short	0x00ff


	//----- nvinfo : EIATTR_EXTERNS
	.align		4
        /*0080*/ 	.byte	0x04, 0x0f
        /*0082*/ 	.short	(.L_44 - .L_43)


	//   ....[0]....
	.align		4
.L_43:
        /*0084*/ 	.word	index@(vprintf)


	//----- nvinfo : EIATTR_MERCURY_ISA_VERSION
	.align		4
.L_44:
        /*0088*/ 	.byte	0x03, 0x5f
        /*008a*/ 	.short	0x0101


	//----- nvinfo : EIATTR_VRC_CTA_INIT_COUNT
	.align		4
        /*008c*/ 	.byte	0x02, 0x4a
	.zero		1
	.zero		1


	//----- nvinfo : EIATTR_SYSCALL_OFFSETS
	.align		4
        /*0090*/ 	.byte	0x04, 0x46
        /*0092*/ 	.short	(.L_46 - .L_45)


	//   ....[0]....
.L_45:
        /*0094*/ 	.word	0x00000510


	//----- nvinfo : EIATTR_EXIT_INSTR_OFFSETS
	.align		4
.L_46:
        /*0098*/ 	.byte	0x04, 0x1c
        /*009a*/ 	.short	(.L_48 - .L_47)


	//   ....[0]....
.L_47:
        /*009c*/ 	.word	0x00000110


	//   ....[1]....
        /*00a0*/ 	.word	0x000001e0


	//   ....[2]....
        /*00a4*/ 	.word	0x00000580


	//   ....[3]....
        /*00a8*/ 	.word	0x000005f0


	//----- nvinfo : EIATTR_CRS_STACK_SIZE
	.align		4
.L_48:
        /*00ac*/ 	.byte	0x04, 0x1e
        /*00ae*/ 	.short	(.L_50 - .L_49)
.L_49:
        /*00b0*/ 	.word	0x00000000


	//----- nvinfo : EIATTR_CBANK_PARAM_SIZE
	.align		4
.L_50:
        /*00b4*/ 	.byte	0x03, 0x19
        /*00b6*/ 	.short	0x0030


	//----- nvinfo : EIATTR_PARAM_CBANK
	.align		4
        /*00b8*/ 	.byte	0x04, 0x0a
        /*00ba*/ 	.short	(.L_52 - .L_51)
	.align		4
.L_51:
        /*00bc*/ 	.word	index@(.nv.constant0.computeLabels)
        /*00c0*/ 	.short	0x0380
        /*00c2*/ 	.short	0x0030


	//----- nvinfo : EIATTR_SW_WAR
	.align		4
.L_52:
        /*00c4*/ 	.byte	0x04, 0x36
        /*00c6*/ 	.short	(.L_54 - .L_53)
.L_53:
        /*00c8*/ 	.word	0x00000008
.L_54:


//--------------------- .nv.info.labelComponents  --------------------------
	.section	.nv.info.labelComponents,"",@"SHT_CUDA_INFO"
	.sectionflags	@""
	.align	4


	//----- nvinfo : EIATTR_CUDA_API_VERSION
	.align		4
        /*0000*/ 	.byte	0x04, 0x37
        /*0002*/ 	.short	(.L_56 - .L_55)
.L_55:
        /*0004*/ 	.word	0x00000082


	//----- nvinfo : EIATTR_KPARAM_INFO
	.align		4
.L_56:
        /*0008*/ 	.byte	0x04, 0x17
        /*000a*/ 	.short	(.L_58 - .L_57)
.L_57:
        /*000c*/ 	.word	0x00000000
        /*0010*/ 	.short	0x0002
        /*0012*/ 	.short	0x000c
        /*0014*/ 	.byte	0x00, 0xf0, 0x11, 0x00


	//----- nvinfo : EIATTR_KPARAM_INFO
	.align		4
.L_58:
        /*0018*/ 	.byte	0x04, 0x17
        /*001a*/ 	.short	(.L_60 - .L_59)
.L_59:
        /*001c*/ 	.word	0x00000000
        /*0020*/ 	.short	0x0001
        /*0022*/ 	.short	0x0008
        /*0024*/ 	.byte	0x00, 0xf0, 0x11, 0x00


	//----- nvinfo : EIATTR_KPARAM_INFO
	.align		4
.L_60:
        /*0028*/ 	.byte	0x04, 0x17
        /*002a*/ 	.short	(.L_62 - .L_61)
.L_61:
        /*002c*/ 	.word	0x00000000
        /*0030*/ 	.short	0x0000
        /*0032*/ 	.short	0x0000
        /*0034*/ 	.byte	0x00, 0xf5, 0x21, 0x00


	//----- nvinfo : EIATTR_SPARSE_MMA_MASK
	.align		4
.L_62:
        /*0038*/ 	.byte	0x03, 0x50
        /*003a*/ 	.short	0x0000


	//----- nvinfo : EIATTR_MAXREG_COUNT
	.align		4
        /*003c*/ 	.byte	0x03, 0x1b
        /*003e*/ 	.short	0x00ff


	//----- nvinfo : EIATTR_MERCURY_ISA_VERSION
	.align		4
        /*0040*/ 	.byte	0x03, 0x5f
        /*0042*/ 	.short	0x0101


	//----- nvinfo : EIATTR_VRC_CTA_INIT_COUNT
	.align		4
        /*0044*/ 	.byte	0x02, 0x4a
	.zero		1
	.zero		1


	//----- nvinfo : EIATTR_EXIT_INSTR_OFFSETS
	.align		4
        /*0048*/ 	.byte	0x04, 0x1c
        /*004a*/ 	.short	(.L_64 - .L_63)


	//   ....[0]....
.L_63:
        /*004c*/ 	.word	0x000000c0


	//   ....[1]....
        /*0050*/ 	.word	0x000003b0


	//----- nvinfo : EIATTR_CRS_STACK_SIZE
	.align		4
.L_64:
        /*0054*/ 	.byte	0x04, 0x1e
        /*0056*/ 	.short	(.L_66 - .L_65)
.L_65:
        /*0058*/ 	.word	0x00000000


	//----- nvinfo : EIATTR_CBANK_PARAM_SIZE
	.align		4
.L_66:
        /*005c*/ 	.byte	0x03, 0x19
        /*005e*/ 	.short	0x0010


	//----- nvinfo : EIATTR_PARAM_CBANK
	.align		4
        /*0060*/ 	.byte	0x04, 0x0a
        /*0062*/ 	.short	(.L_68 - .L_67)
	.align		4
.L_67:
        /*0064*/ 	.word	index@(.nv.constant0.labelComponents)
        /*0068*/ 	.short	0x0380
        /*006a*/ 	.short	0x0010


	//----- nvinfo : EIATTR_SW_WAR
	.align		4
.L_68:
        /*006c*/ 	.byte	0x04, 0x36
        /*006e*/ 	.short	(.L_70 - .L_69)
.L_69:
        /*0070*/ 	.word	0x00000008
.L_70:


//--------------------- .nv.info.interleaveRGB    --------------------------
	.section	.nv.info.interleaveRGB,"",@"SHT_CUDA_INFO"
	.sectionflags	@""
	.align	4


	//----- nvinfo : EIATTR_CUDA_API_VERSION
	.align		4
        /*0000*/ 	.byte	0x04, 0x37
        /*0002*/ 	.short	(.L_72 - .L_71)
.L_71:
        /*0004*/ 	.word	0x00000082


	//----- nvinfo : EIATTR_KPARAM_INFO
	.align		4
.L_72:
        /*0008*/ 	.byte	0x04, 0x17
        /*000a*/ 	.short	(.L_74 - .L_73)
.L_73:
        /*000c*/ 	.word	0x00000000
        /*0010*/ 	.short	0x0005
        /*0012*/ 	.short	0x0020
        /*0014*/ 	.byte	0x00, 0xf5, 0x21, 0x00


	//----- nvinfo : EIATTR_KPARAM_INFO
	.align		4
.L_74:
        /*0018*/ 	.byte	0x04, 0x17
        /*001a*/ 	.short	(.L_76 - .L_75)
.L_75:
        /*001c*/ 	.word	0x00000000
        /*0020*/ 	.short	0x0004
        /*0022*/ 	.short	0x0018
        /*0024*/ 	.byte	0x00, 0xf5, 0x21, 0x00


	//----- nvinfo : EIATTR_KPARAM_INFO
	.align		4
.L_76:
        /*0028*/ 	.byte	0x04, 0x17
        /*002a*/ 	.short	(.L_78 - .L_77)
.L_77:
        /*002c*/ 	.word	0x00000000
        /*0030*/ 	.short	0x0003
        /*0032*/ 	.short	0x0010
        /*0034*/ 	.byte	0x00, 0xf5, 0x21, 0x00


	//----- nvinfo : EIATTR_KPARAM_INFO
	.align		4
.L_78:
        /*0038*/ 	.byte	0x04, 0x17
        /*003a*/ 	.short	(.L_80 - .L_79)
.L_79:
        /*003c*/ 	.word	0x00000000
        /*0040*/ 	.short	0x0002
        /*0042*/ 	.short	0x000c
        /*0044*/ 	.byte	0x00, 0xf0, 0x11, 0x00


	//----- nvinfo : EIATTR_KPARAM_INFO
	.align		4
.L_80:
        /*0048*/ 	.byte	0x04, 0x17
        /*004a*/ 	.short	(.L_82 - .L_81)
.L_81:
        /*004c*/ 	.word	0x00000000
        /*0050*/ 	.short	0x0001
        /*0052*/ 	.short	0x0008
        /*0054*/ 	.byte	0x00, 0xf0, 0x11, 0x00


	//----- nvinfo : EIATTR_KPARAM_INFO
	.align		4
.L_82:
        /*0058*/ 	.byte	0x04, 0x17
        /*005a*/ 	.short	(.L_84 - .L_83)
.L_83:
        /*005c*/ 	.word	0x00000000
        /*0060*/ 	.short	0x0000
        /*0062*/ 	.short	0x0000
        /*0064*/ 	.byte	0x00, 0xf0, 0x21, 0x00


	//----- nvinfo : EIATTR_SPARSE_MMA_MASK
	.align		4
.L_84:
        /*0068*/ 	.byte	0x03, 0x50
        /*006a*/ 	.short	0x0000


	//----- nvinfo : EIATTR_MAXREG_COUNT
	.align		4
        /*006c*/ 	.byte	0x03, 0x1b
        /*006e*/ 	.short	0x00ff


	//----- nvinfo : EIATTR_MERCURY_ISA_VERSION
	.align		4
        /*0070*/ 	.byte	0x03, 0x5f
        /*0072*/ 	.short	0x0101


	//----- nvinfo : EIATTR_VRC_CTA_INIT_COUNT
	.align		4
        /*0074*/ 	.byte	0x02, 0x4a
	.zero		1
	.zero		1


	//----- nvinfo : EIATTR_EXIT_INSTR_OFFSETS
	.align		4
        /*0078*/ 	.byte	0x04, 0x1c
        /*007a*/ 	.short	(.L_86 - .L_85)


	//   ....[0]....
.L_85:
        /*007c*/ 	.word	0x000000c0


	//   ....[1]....
        /*0080*/ 	.word	0x00000230


	//----- nvinfo : EIATTR_CBANK_PARAM_SIZE
	.align		4
.L_86:
        /*0084*/ 	.byte	0x03, 0x19
        /*0086*/ 	.short	0x0028


	//----- nvinfo : EIATTR_PARAM_CBANK
	.align		4
        /*0088*/ 	.byte	0x04, 0x0a
        /*008a*/ 	.short	(.L_88 - .L_87)
	.align		4
.L_87:
        /*008c*/ 	.word	index@(.nv.constant0.interleaveRGB)
        /*0090*/ 	.short	0x0380
        /*0092*/ 	.short	0x0028


	//----- nvinfo : EIATTR_SW_WAR
	.align		4
.L_88:
        /*0094*/ 	.byte	0x04, 0x36
        /*0096*/ 	.short	(.L_90 - .L_89)
.L_89:
        /*0098*/ 	.word	0x00000008
.L_90:


//--------------------- .nv.info.writeToSurface   --------------------------
	.section	.nv.info.writeToSurface,"",@"SHT_CUDA_INFO"
	.sectionflags	@""
	.align	4


	//----- nvinfo : EIATTR_CUDA_API_VERSION
	.align		4
        /*0000*/ 	.byte	0x04, 0x37
        /*0002*/ 	.short	(.L_92 - .L_91)
.L_91:
        /*0004*/ 	.word	0x00000082


	//----- nvinfo : EIATTR_KPARAM_INFO
	.align		4
.L_92:
        /*0008*/ 	.byte	0x04, 0x17
        /*000a*/ 	.short	(.L_94 - .L_93)
.L_93:
        /*000c*/ 	.word	0x00000000
        /*0010*/ 	.short	0x0005
        /*0012*/ 	.short	0x0012
        /*0014*/ 	.byte	0x00, 0xf0, 0x05, 0x00


	//----- nvinfo : EIATTR_KPARAM_INFO
	.align		4
.L_94:
        /*0018*/ 	.byte	0x04, 0x17
        /*001a*/ 	.short	(.L_96 - .L_95)
.L_95:
        /*001c*/ 	.word	0x00000000
        /*0020*/ 	.short	0x0004
        /*0022*/ 	.short	0x0011
        /*0024*/ 	.byte	0x00, 0xf0, 0x05, 0x00


	//----- nvinfo : EIATTR_KPARAM_INFO
	.align		4
.L_96:
        /*0028*/ 	.byte	0x04, 0x17
        /*002a*/ 	.short	(.L_98 - .L_97)
.L_97:
        /*002c*/ 	.word	0x00000000
        /*0030*/ 	.short	0x0003
        /*0032*/ 	.short	0x0010
        /*0034*/ 	.byte	0x00, 0xf0, 0x05, 0x00


	//----- nvinfo : EIATTR_KPARAM_INFO
	.align		4
.L_98:
        /*0038*/ 	.byte	0x04, 0x17
        /*003a*/ 	.short	(.L_100 - .L_99)
.L_99:
        /*003c*/ 	.word	0x00000000
        /*0040*/ 	.short	0x0002
        /*0042*/ 	.short	0x000c
        /*0044*/ 	.byte	0x00, 0xf0, 0x11, 0x00


	//----- nvinfo : EIATTR_KPARAM_INFO
	.align		4
.L_100:
        /*0048*/ 	.byte	0x04, 0x17
        /*004a*/ 	.short	(.L_102 - .L_101)
.L_101:
        /*004c*/ 	.word	0x00000000
        /*0050*/ 	.short	0x0001
        /*0052*/ 	.short	0x0008
        /*0054*/ 	.byte	0x00, 0xf0, 0x11, 0x00


	//----- nvinfo : EIATTR_KPARAM_INFO
	.align		4
.L_102:
        /*0058*/ 	.byte	0x04, 0x17
        /*005a*/ 	.short	(.L_104 - .L_103)
.L_103:
        /*005c*/ 	.word	0x00000000
        /*0060*/ 	.short	0x0000
        /*0062*/ 	.short	0x0000
        /*0064*/ 	.byte	0x00, 0xf0, 0x21, 0x00


	//----- nvinfo : EIATTR_SPARSE_MMA_MASK
	.align		4
.L_104:
        /*0068*/ 	.byte	0x03, 0x50
        /*006a*/ 	.short	0x0000


	//----- nvinfo : EIATTR_MAXREG_COUNT
	.align		4
        /*006c*/ 	.byte	0x03, 0x1b
        /*006e*/ 	.short	0x00ff


	//----- nvinfo : EIATTR_MERCURY_ISA_VERSION
	.align		4
        /*0070*/ 	.byte	0x03, 0x5f
        /*0072*/ 	.short	0x0101


	//----- nvinfo : EIATTR_VRC_CTA_INIT_COUNT
	.align		4
        /*0074*/ 	.byte	0x02, 0x4a
	.zero		1
	.zero		1


	//----- nvinfo : EIATTR_EXIT_INSTR_OFFSETS
	.align		4
        /*0078*/ 	.byte	0x04, 0x1c
        /*007a*/ 	.short	(.L_106 - .L_105)


	//   ....[0]....
.L_105:
        /*007c*/ 	.word	0x000000c0


	//   ....[1]....
        /*0080*/ 	.word	0x000001c0


	//----- nvinfo : EIATTR_CBANK_PARAM_SIZE
	.align		4
.L_106:
        /*0084*/ 	.byte	0x03, 0x19
        /*0086*/ 	.short	0x0013


	//----- nvinfo : EIATTR_PARAM_CBANK
	.align		4
        /*0088*/ 	.byte	0x04, 0x0a
        /*008a*/ 	.short	(.L_108 - .L_107)
	.align		4
.L_107:
        /*008c*/ 	.word	index@(.nv.constant0.writeToSurface)
        /*0090*/ 	.short	0x0380
        /*0092*/ 	.short	0x0013


	//----- nvinfo : EIATTR_SW_WAR
	.align		4
.L_108:
        /*0094*/ 	.byte	0x04, 0x36
        /*0096*/ 	.short	(.L_110 - .L_109)
.L_109:
        /*0098*/ 	.word	0x00000008
.L_110:


//--------------------- .nv.callgraph             --------------------------
	.section	.nv.callgraph,"",@"SHT_CUDA_CALLGRAPH"
	.align	4
	.sectionentsize	8
	.align		4
        /*0000*/ 	.word	0x00000000
	.align		4
        /*0004*/ 	.word	0xffffffff
	.align		4
        /*0008*/ 	.word	index@(computeLabels)
	.align		4
        /*000c*/ 	.word	index@(vprintf)
	.align		4
        /*0010*/ 	.word	0x00000000
	.align		4
        /*0014*/ 	.word	0xfffffffe
	.align		4
        /*0018*/ 	.word	0x00000000
	.align		4
        /*001c*/ 	.word	0xfffffffd
	.align		4
        /*0020*/ 	.word	0x00000000
	.align		4
        /*0024*/ 	.word	0xfffffffc


//--------------------- .nv.constant4             --------------------------
	.section	.nv.constant4,"a",@progbits
	.align	8
	.align		8
.nv.constant4:
        /*0000*/ 	.dword	vprintf
	.align		8
        /*0008*/ 	.dword	$str


//--------------------- .text.computeLabels       --------------------------
	.section	.text.computeLabels,"ax",@progbits
	.align	128
        .global         computeLabels
        .type           computeLabels,@function
        .size           computeLabels,(.L_x_23 - computeLabels)
        .other          computeLabels,@"STO_CUDA_ENTRY STV_DEFAULT"
computeLabels:
.text.computeLabels:
[----:B------:R-:W0:Y:S01]  /*0000*/  LDC R1, c[0x0][0x37c] ;  /* 0x0000df00ff017b82 */ /* 0x000e220000000800 */
[----:B------:R-:W1:Y:S01]  /*0010*/  S2R R3, SR_TID.Y ;  /* 0x0000000000037919 */ /* 0x000e620000002200 */
[----:B------:R-:W2:Y:S06]  /*0020*/  LDCU UR5, c[0x0][0x2fc] ;  /* 0x00005f80ff0577ac */ /* 0x000eac0008000800 */
[----:B------:R-:W3:Y:S01]  /*0030*/  LDC R17, c[0x0][0x360] ;  /* 0x0000d800ff117b82 */ /* 0x000ee20000000800 */
[----:B0-----:R-:W-:Y:S01]  /*0040*/  VIADD R1, R1, 0xfffffff0 ;  /* 0xfffffff001017836 */ /* 0x001fe20000000000 */
[----:B------:R-:W3:Y:S01]  /*0050*/  S2R R0, SR_TID.X ;  /* 0x0000000000007919 */ /* 0x000ee20000002100 */
[----:B------:R-:W0:Y:S01]  /*0060*/  LDCU.64 UR40, c[0x0][0x390] ;  /* 0x00007200ff2877ac */ /* 0x000e220008000a00 */
[----:B------:R-:W4:Y:S04]  /*0070*/  LDCU UR4, c[0x0][0x2f8] ;  /* 0x00005f00ff0477ac */ /* 0x000f280008000800 */
[----:B------:R-:W1:Y:S08]  /*0080*/  S2UR UR38, SR_CTAID.Y ;  /* 0x00000000002679c3 */ /* 0x000e700000002600 */
[----:B------:R-:W1:Y:S08]  /*0090*/  LDC R16, c[0x0][0x364] ;  /* 0x0000d900ff107b82 */ /* 0x000e700000000800 */
[----:B------:R-:W3:Y:S01]  /*00a0*/  S2UR UR6, SR_CTAID.X ;  /* 0x00000000000679c3 */ /* 0x000ee20000002500 */
[----:B----4-:R-:W-:-:S05]  /*00b0*/  IADD3 R6, P1, PT, R1, UR4, RZ ;  /* 0x0000000401067c10 */ /* 0x010fca000ff3e0ff */
[----:B--2---:R-:W-:Y:S02]  /*00c0*/  IMAD.X R7, RZ, RZ, UR5, P1 ;  /* 0x00000005ff077e24 */ /* 0x004fe400088e06ff */
[----:B-1----:R-:W-:-:S05]  /*00d0*/  IMAD R16, R16, UR38, R3 ;  /* 0x0000002610107c24 */ /* 0x002fca000f8e0203 */
[----:B0-----:R-:W-:Y:S01]  /*00e0*/  ISETP.GE.AND P0, PT, R16, UR41, PT ;  /* 0x0000002910007c0c */ /* 0x001fe2000bf06270 */
[----:B---3--:R-:W-:-:S05]  /*00f0*/  IMAD R17, R17, UR6, R0 ;  /* 0x0000000611117c24 */ /* 0x008fca000f8e0200 */
[----:B------:R-:W-:-:S13]  /*0100*/  ISETP.GE.OR P0, PT, R17, UR40, P0 ;  /* 0x0000002811007c0c */ /* 0x000fda0008706670 */
[----:B------:R-:W-:Y:S05]  /*0110*/  @P0 EXIT ;  /* 0x000000000000094d */ /* 0x000fea0003800000 */
[----:B------:R-:W0:Y:S01]  /*0120*/  LDCU.128 UR8, c[0x0][0x3a0] ;  /* 0x00007400ff0877ac */ /* 0x000e220008000c00 */
[----:B------:R-:W-:Y:S02]  /*0130*/  VIADD R0, R17, 0x1 ;  /* 0x0000000111007836 */ /* 0x000fe40000000000 */
[----:B------:R-:W-:Y:S01]  /*0140*/  IMAD R3, R16, UR40, R17 ;  /* 0x0000002810037c24 */ /* 0x000fe2000f8e0211 */
[----:B------:R-:W1:Y:S02]  /*0150*/  LDCU.64 UR4, c[0x0][0x398] ;  /* 0x00007300ff0477ac */ /* 0x000e640008000a00 */
[----:B------:R-:W-:Y:S02]  /*0160*/  ISETP.GE.AND P0, PT, R0, UR40, PT ;  /* 0x0000002800007c0c */ /* 0x000fe4000bf06270 */
[----:B------:R-:W-:Y:S02]  /*0170*/  SHF.R.S32.HI R0, RZ, 0x1f, R3 ;  /* 0x0000001fff007819 */ /* 0x000fe40000011403 */
[----:B0-----:R-:W-:-:S02]  /*0180*/  IADD3 R8, P2, PT, R3, UR8, RZ ;  /* 0x0000000803087c10 */ /* 0x001fc4000ff5e0ff */
[C---:B------:R-:W-:Y:S02]  /*0190*/  IADD3 R4, P3, PT, R3.reuse, UR10, RZ ;  /* 0x0000000a03047c10 */ /* 0x040fe4000ff7e0ff */
[----:B-1----:R-:W-:Y:S02]  /*01a0*/  IADD3 R12, P1, PT, R3, UR4, RZ ;  /* 0x00000004030c7c10 */ /* 0x002fe4000ff3e0ff */
[C---:B------:R-:W-:Y:S02]  /*01b0*/  IADD3.X R9, PT, PT, R0.reuse, UR9, RZ, P2, !PT ;  /* 0x0000000900097c10 */ /* 0x040fe400097fe4ff */
[C---:B------:R-:W-:Y:S02]  /*01c0*/  IADD3.X R5, PT, PT, R0.reuse, UR11, RZ, P3, !PT ;  /* 0x0000000b00057c10 */ /* 0x040fe40009ffe4ff */
[----:B------:R-:W-:Y:S01]  /*01d0*/  IADD3.X R13, PT, PT, R0, UR5, RZ, P1, !PT ;  /* 0x00000005000d7c10 */ /* 0x000fe20008ffe4ff */
[----:B------:R-:W-:Y:S06]  /*01e0*/  @P0 EXIT ;  /* 0x000000000000094d */ /* 0x000fec0003800000 */
[----:B------:R-:W0:Y:S01]  /*01f0*/  LDCU.64 UR36, c[0x0][0x358] ;  /* 0x00006b00ff2477ac */ /* 0x000e220008000a00 */
[----:B------:R-:W1:Y:S01]  /*0200*/  LDC.64 R18, c[0x0][0x380] ;  /* 0x0000e000ff127b82 */ /* 0x000e620000000a00 */
[----:B0-----:R-:W2:Y:S04]  /*0210*/  LDG.E.U8 R0, desc[UR36][R12.64] ;  /* 0x000000240c007981 */ /* 0x001ea8000c1e1100 */
[----:B------:R-:W2:Y:S01]  /*0220*/  LDG.E.U8 R2, desc[UR36][R12.64+0x1] ;  /* 0x000001240c027981 */ /* 0x000ea2000c1e1100 */
[----:B-1----:R-:W-:-:S05]  /*0230*/  IMAD.WIDE R18, R3, 0x4, R18 ;  /* 0x0000000403127825 */ /* 0x002fca00078e0212 */
[----:B------:R0:W5:Y:S01]  /*0240*/  LDG.E R10, desc[UR36][R18.64] ;  /* 0x00000024120a7981 */ /* 0x000162000c1e1900 */
[----:B------:R-:W-:Y:S01]  /*0250*/  BSSY.RECONVERGENT B6, `(.L_x_0) ;  /* 0x0000034000067945 */ /* 0x000fe20003800200 */
[CC--:B--2---:R-:W-:Y:S02]  /*0260*/  VIMNMX.U16x2 R3, PT, PT, R2.reuse, R0.reuse, PT ;  /* 0x0000000002037248 */ /* 0x0c4fe40003fe0200 */
[----:B------:R-:W-:-:S03]  /*0270*/  VIMNMX.U16x2 R0, PT, PT, R2, R0, !PT ;  /* 0x0000000002007248 */ /* 0x000fc60007fe0200 */
[----:B------:R-:W-:-:S05]  /*0280*/  IMAD.MOV R3, RZ, RZ, -R3 ;  /* 0x000000ffff037224 */ /* 0x000fca00078e0a03 */
[----:B------:R-:W-:-:S05]  /*0290*/  PRMT R3, R3, 0x7710, RZ ;  /* 0x0000771003037816 */ /* 0x000fca00000000ff */
[----:B------:R-:W-:-:S05]  /*02a0*/  IMAD.IADD R0, R0, 0x1, R3 ;  /* 0x0000000100007824 */ /* 0x000fca00078e0203 */
[----:B------:R-:W-:-:S04]  /*02b0*/  LOP3.LUT R0, R0, 0xffff, RZ, 0xc0, !PT ;  /* 0x0000ffff00007812 */ /* 0x000fc800078ec0ff */
[----:B------:R-:W-:-:S13]  /*02c0*/  ISETP.GT.U32.AND P0, PT, R0, 0x3, PT ;  /* 0x000000030000780c */ /* 0x000fda0003f04070 */
[----:B0-----:R-:W-:Y:S05]  /*02d0*/  @P0 BRA `(.L_x_1) ;  /* 0x0000000000ac0947 */ /* 0x001fea0003800000 */
[----:B------:R-:W2:Y:S04]  /*02e0*/  LDG.E.U8 R2, desc[UR36][R8.64] ;  /* 0x0000002408027981 */ /* 0x000ea8000c1e1100 */
[----:B------:R-:W2:Y:S04]  /*02f0*/  LDG.E.U8 R3, desc[UR36][R8.64+0x1] ;  /* 0x0000012408037981 */ /* 0x000ea8000c1e1100 */
[----:B------:R0:W5:Y:S04]  /*0300*/  LDG.E R18, desc[UR36][R18.64+0x4] ;  /* 0x0000042412127981 */ /* 0x000168000c1e1900 */
[----:B------:R0:W5:Y:S04]  /*0310*/  LDG.E.U8 R0, desc[UR36][R4.64] ;  /* 0x0000002404007981 */ /* 0x000168000c1e1100 */
[----:B------:R0:W5:Y:S01]  /*0320*/  LDG.E.U8 R12, desc[UR36][R4.64+0x1] ;  /* 0x00000124040c7981 */ /* 0x000162000c1e1100 */
[----:B--2---:R-:W-:-:S05]  /*0330*/  IMAD.IADD R2, R3, 0x1, -R2 ;  /* 0x0000000103027824 */ /* 0x004fca00078e0a02 */
[----:B------:R-:W-:-:S04]  /*0340*/  IABS R2, R2 ;  /* 0x0000000200027213 */ /* 0x000fc80000000000 */
[----:B------:R-:W-:-:S13]  /*0350*/  ISETP.GT.U32.AND P0, PT, R2, 0x3, PT ;  /* 0x000000030200780c */ /* 0x000fda0003f04070 */
[----:B0-----:R-:W-:Y:S05]  /*0360*/  @P0 BRA `(.L_x_1) ;  /* 0x0000000000880947 */ /* 0x001fea0003800000 */
[CC--:B-----5:R-:W-:Y:S02]  /*0370*/  VIMNMX.U16x2 R2, PT, PT, R12.reuse, R0.reuse, PT ;  /* 0x000000000c027248 */ /* 0x0e0fe40003fe0200 */
[----:B------:R-:W-:Y:S02]  /*0380*/  VIMNMX.U16x2 R4, PT, PT, R12, R0, !PT ;  /* 0x000000000c047248 */ /* 0x000fe40007fe0200 */
[C---:B------:R-:W-:Y:S01]  /*0390*/  PRMT R0, R10.reuse, 0x7770, RZ ;  /* 0x000077700a007816 */ /* 0x040fe200000000ff */
[----:B------:R-:W-:Y:S01]  /*03a0*/  IMAD.MOV R9, RZ, RZ, -R2 ;  /* 0x000000ffff097224 */ /* 0x000fe200078e0a02 */
[----:B------:R-:W-:Y:S02]  /*03b0*/  PRMT R5, R10, 0x7771, RZ ;  /* 0x000077710a057816 */ /* 0x000fe400000000ff */
[C---:B------:R-:W-:Y:S02]  /*03c0*/  PRMT R2, R18.reuse, 0x7770, RZ ;  /* 0x0000777012027816 */ /* 0x040fe400000000ff */
[----:B------:R-:W-:Y:S01]  /*03d0*/  PRMT R3, R18, 0x7771, RZ ;  /* 0x0000777112037816 */ /* 0x000fe200000000ff */
[----:B------:R-:W-:Y:S01]  /*03e0*/  IMAD.IADD R0, R0, 0x1, R5 ;  /* 0x0000000100007824 */ /* 0x000fe200078e0205 */
[----:B------:R-:W-:-:S03]  /*03f0*/  PRMT R9, R9, 0x7710, RZ ;  /* 0x0000771009097816 */ /* 0x000fc600000000ff */
[----:B------:R-:W-:Y:S02]  /*0400*/  IMAD.IADD R5, R2, 0x1, R3 ;  /* 0x0000000102057824 */ /* 0x000fe400078e0203 */
[----:B------:R-:W-:-:S03]  /*0410*/  IMAD.IADD R4, R4, 0x1, R9 ;  /* 0x0000000104047824 */ /* 0x000fc600078e0209 */
[----:B------:R-:W-:Y:S02]  /*0420*/  ISETP.GE.U32.AND P0, PT, R0, R5, PT ;  /* 0x000000050000720c */ /* 0x000fe40003f06070 */
[----:B------:R-:W-:-:S04]  /*0430*/  LOP3.LUT R4, R4, 0xffff, RZ, 0xc0, !PT ;  /* 0x0000ffff04047812 */ /* 0x000fc800078ec0ff */
[----:B------:R-:W-:-:S13]  /*0440*/  ISETP.GT.U32.OR P0, PT, R4, 0x3, P0 ;  /* 0x000000030400780c */ /* 0x000fda0000704470 */
[----:B------:R-:W-:Y:S05]  /*0450*/  @P0 BRA `(.L_x_1) ;  /* 0x00000000004c0947 */ /* 0x000fea0003800000 */
[----:B------:R-:W-:-:S09]  /*0460*/  UISETP.NE.AND UP0, UPT, UR38, URZ, UPT ;  /* 0x000000ff2600728c */ /* 0x000fd2000bf05270 */
[----:B------:R-:W-:Y:S05]  /*0470*/  BRA.U UP0, `(.L_x_2) ;  /* 0x0000000100287547 */ /* 0x000fea000b800000 */
[----:B------:R-:W-:Y:S01]  /*0480*/  MOV R8, 0x0 ;  /* 0x0000000000087802 */ /* 0x000fe20000000f00 */
[----:B------:R0:W-:Y:S01]  /*0490*/  STL.64 [R1], R2 ;  /* 0x0000000201007387 */ /* 0x0001e20000100a00 */
[----:B------:R-:W-:Y:S01]  /*04a0*/  PRMT R0, R18, 0x7772, RZ ;  /* 0x0000777212007816 */ /* 0x000fe200000000ff */
[----:B------:R-:W1:Y:S03]  /*04b0*/  LDCU.64 UR4, c[0x4][0x8] ;  /* 0x01000100ff0477ac */ /* 0x000e660008000a00 */
[----:B------:R-:W2:Y:S01]  /*04c0*/  LDC.64 R8, c[0x4][R8] ;  /* 0x0100000008087b82 */ /* 0x000ea20000000a00 */
[----:B------:R0:W-:Y:S01]  /*04d0*/  STL [R1+0x8], R0 ;  /* 0x0000080001007387 */ /* 0x0001e20000100800 */
[----:B-1----:R-:W-:Y:S02]  /*04e0*/  IMAD.U32 R4, RZ, RZ, UR4 ;  /* 0x00000004ff047e24 */ /* 0x002fe4000f8e00ff */
[----:B0-----:R-:W-:-:S07]  /*04f0*/  IMAD.U32 R5, RZ, RZ, UR5 ;  /* 0x00000005ff057e24 */ /* 0x001fce000f8e00ff */
[----:B------:R-:W-:-:S07]  /*0500*/  LEPC R20, `(.L_x_2) ;  /* 0x000000001014794e */ /* 0x000fce0000000000 */
[----:B--2---:R-:W-:Y:S05]  /*0510*/  CALL.ABS.NOINC R8 ;  /* 0x0000000008007343 */ /* 0x004fea0003c00000 */
.L_x_2:
[----:B------:R-:W0:Y:S01]  /*0520*/  LDCU UR5, c[0x0][0x394] ;  /* 0x00007280ff0577ac */ /* 0x000e220008000800 */
[----:B------:R-:W-:Y:S01]  /*0530*/  LOP3.LUT R3, RZ, R16, RZ, 0x33, !PT ;  /* 0x00000010ff037212 */ /* 0x000fe200078e33ff */
[----:B------:R-:W-:Y:S01]  /*0540*/  IMAD.SHL.U32 R2, R17, 0x4, RZ ;  /* 0x0000000411027824 */ /* 0x000fe200078e00ff */
[----:B------:R-:W1:Y:S03]  /*0550*/  LDCU UR4, c[0x0][0x388] ;  /* 0x00007100ff0477ac */ /* 0x000e660008000800 */
[----:B0-----:R-:W-:-:S04]  /*0560*/  VIADD R3, R3, UR5 ;  /* 0x0000000503037c36 */ /* 0x001fc80008000000 */
[----:B-1----:R0:W-:Y:S02]  /*0570*/  SUST.D.BA.2D.STRONG.SM.TRAP [R2], R18, UR4 ;  /* 0x70ff041202007f9d */ /* 0x0021e4000810a900 */
[----:B0-----:R-:W-:Y:S05]  /*0580*/  EXIT ;  /* 0x000000000000794d */ /* 0x001fea0003800000 */
.L_x_1:
[----:B------:R-:W-:Y:S05]  /*0590*/  BSYNC.RECONVERGENT B6 ;  /* 0x0000000000067941 */ /* 0x000fea0003800200 */
.L_x_0:
[----:B------:R-:W0:Y:S01]  /*05a0*/  LDCU UR4, c[0x0][0x388] ;  /* 0x00007100ff0477ac */ /* 0x000e220008000800 */
[----:B------:R-:W-:Y:S01]  /*05b0*/  LOP3.LUT R3, RZ, R16, RZ, 0x33, !PT ;  /* 0x00000010ff037212 */ /* 0x000fe200078e33ff */
[----:B------:R-:W-:-:S04]  /*05c0*/  IMAD.SHL.U32 R2, R17, 0x4, RZ ;  /* 0x0000000411027824 */ /* 0x000fc800078e00ff */
[----:B------:R-:W-:-:S04]  /*05d0*/  VIADD R3, R3, UR41 ;  /* 0x0000002903037c36 */ /* 0x000fc80008000000 */
[----:B0----5:R0:W-:Y:S02]  /*05e0*/  SUST.D.BA.2D.STRONG.SM.TRAP [R2], R10, UR4 ;  /* 0x70ff040a02007f9d */ /* 0x0211e4000810a900 */
[----:B0-----:R-:W-:Y:S05]  /*05f0*/  EXIT ;  /* 0x000000000000794d */ /* 0x001fea0003800000 */
.L_x_3:
[----:B------:R-:W-:-:S00]  /*0600*/  BRA `(.L_x_3) ;  /* 0xfffffffc00fc7947 */ /* 0x000fc0000383ffff */
[----:B------:R-:W-:-:S00]  /*0610*/  NOP ;  /* 0x0000000000007918 */ /* 0x000fc00000000000 */
        /* <DEDUP_REMOVED lines=14> */
.L_x_23:


//--------------------- .text.labelComponents     --------------------------
	.section	.text.labelComponents,"ax",@progbits
	.align	128
        .global         labelComponents
        .type           labelComponents,@function
        .size           labelComponents,(.L_x_22 - labelComponents)
        .other          labelComponents,@"STO_CUDA_ENTRY STV_DEFAULT"
labelComponents:
.text.labelComponents:
[----:B------:R-:W-:Y:S01]  /*0000*/  LDC R1, c[0x0][0x37c] ;  /* 0x0000df00ff017b82 */ /* 0x000fe20000000800 */
[----:B------:R-:W0:Y:S07]  /*0010*/  S2R R0, SR_TID.Y ;  /* 0x0000000000007919 */ /* 0x000e2e0000002200 */
[----:B------:R-:W1:Y:S01]  /*0020*/  LDC R2, c[0x0][0x360] ;  /* 0x0000d800ff027b82 */ /* 0x000e620000000800 */
[----:B------:R-:W2:Y:S01]  /*0030*/  LDCU.64 UR6, c[0x0][0x388] ;  /* 0x00007100ff0677ac */ /* 0x000ea20008000a00 */
[----:B------:R-:W1:Y:S06]  /*0040*/  S2R R3, SR_TID.X ;  /* 0x0000000000037919 */ /* 0x000e6c0000002100 */
[----:B------:R-:W0:Y:S08]  /*0050*/  S2UR UR5, SR_CTAID.Y ;  /* 0x00000000000579c3 */ /* 0x000e300000002600 */
[----:B------:R-:W0:Y:S08]  /*0060*/  LDC R5, c[0x0][0x364] ;  /* 0x0000d900ff057b82 */ /* 0x000e300000000800 */
[----:B------:R-:W1:Y:S01]  /*0070*/  S2UR UR4, SR_CTAID.X ;  /* 0x00000000000479c3 */ /* 0x000e620000002500 */
[----:B0-----:R-:W-:-:S05]  /*0080*/  IMAD R5, R5, UR5, R0 ;  /* 0x0000000505057c24 */ /* 0x001fca000f8e0200 */
[----:B--2---:R-:W-:Y:S01]  /*0090*/  ISETP.GE.U32.AND P0, PT, R5, UR7, PT ;  /* 0x0000000705007c0c */ /* 0x004fe2000bf06070 */
[----:B-1----:R-:W-:-:S05]  /*00a0*/  IMAD R2, R2, UR4, R3 ;  /* 0x0000000402027c24 */ /* 0x002fca000f8e0203 */
[----:B------:R-:W-:-:S13]  /*00b0*/  ISETP.GE.U32.OR P0, PT, R2, UR6, P0 ;  /* 0x0000000602007c0c */ /* 0x000fda0008706470 */
[----:B------:R-:W-:Y:S05]  /*00c0*/  @P0 EXIT ;  /* 0x000000000000094d */ /* 0x000fea0003800000 */
[----:B------:R-:W-:Y:S01]  /*00d0*/  I2FP.F32.S32 R3, UR6 ;  /* 0x0000000600037c45 */ /* 0x000fe20008201400 */
[----:B------:R-:W-:Y:S01]  /*00e0*/  BSSY.RECONVERGENT B0, `(.L_x_4) ;  /* 0x000000d000007945 */ /* 0x000fe20003800200 */
[----:B------:R-:W-:Y:S02]  /*00f0*/  I2FP.F32.U32 R0, R2 ;  /* 0x0000000200007245 */ /* 0x000fe40000201000 */
[----:B------:R-:W0:Y:S08]  /*0100*/  MUFU.RCP R4, R3 ;  /* 0x0000000300047308 */ /* 0x000e300000001000 */
[----:B------:R-:W1:Y:S01]  /*0110*/  FCHK P0, R0, R3 ;  /* 0x0000000300007302 */ /* 0x000e620000000000 */
[----:B0-----:R-:W-:-:S04]  /*0120*/  FFMA R7, -R3, R4, 1 ;  /* 0x3f80000003077423 */ /* 0x001fc80000000104 */
[----:B------:R-:W-:-:S04]  /*0130*/  FFMA R7, R4, R7, R4 ;  /* 0x0000000704077223 */ /* 0x000fc80000000004 */
[----:B------:R-:W-:-:S04]  /*0140*/  FFMA R4, R0, R7, RZ ;  /* 0x0000000700047223 */ /* 0x000fc800000000ff */
[----:B------:R-:W-:-:S04]  /*0150*/  FFMA R6, -R3, R4, R0 ;  /* 0x0000000403067223 */ /* 0x000fc80000000100 */
[----:B------:R-:W-:Y:S01]  /*0160*/  FFMA R4, R7, R6, R4 ;  /* 0x0000000607047223 */ /* 0x000fe20000000004 */
[----:B-1----:R-:W-:Y:S06]  /*0170*/  @!P0 BRA `(.L_x_5) ;  /* 0x00000000000c8947 */ /* 0x002fec0003800000 */
[----:B------:R-:W-:-:S07]  /*0180*/  MOV R6, 0x1a0 ;  /* 0x000001a000067802 */ /* 0x000fce0000000f00 */
[----:B------:R-:W-:Y:S05]  /*0190*/  CALL.REL.NOINC `($__internal_0_$__cuda_sm3x_div_rn_noftz_f32_slowpath) ;  /* 0x0000000000887944 */ /* 0x000fea0003c00000 */
[----:B------:R-:W-:-:S07]  /*01a0*/  IMAD.MOV.U32 R4, RZ, RZ, R0 ;  /* 0x000000ffff047224 */ /* 0x000fce00078e0000 */
.L_x_5:
[----:B------:R-:W-:Y:S05]  /*01b0*/  BSYNC.RECONVERGENT B0 ;  /* 0x0000000000007941 */ /* 0x000fea0003800200 */
.L_x_4:
[----:B------:R-:W0:Y:S01]  /*01c0*/  LDCU UR4, c[0x0][0x38c] ;  /* 0x00007180ff0477ac */ /* 0x000e220008000800 */
[----:B------:R-:W-:Y:S01]  /*01d0*/  I2FP.F32.U32 R0, R5 ;  /* 0x0000000500007245 */ /* 0x000fe20000201000 */
[----:B------:R-:W-:Y:S01]  /*01e0*/  FMUL R4, R4, 255 ;  /* 0x437f000004047820 */ /* 0x000fe20000400000 */
[----:B------:R-:W-:Y:S05]  /*01f0*/  BSSY.RECONVERGENT B0, `(.L_x_6) ;  /* 0x000000f000007945 */ /* 0x000fea0003800200 */
[----:B------:R-:W-:Y:S01]  /*0200*/  F2I.U32.TRUNC.NTZ R4, R4 ;  /* 0x0000000400047305 */ /* 0x000fe2000020f000 */
[----:B0-----:R-:W-:Y:S01]  /*0210*/  I2FP.F32.S32 R3, UR4 ;  /* 0x0000000400037c45 */ /* 0x001fe20008201400 */
[----:B------:R-:W0:Y:S06]  /*0220*/  LDCU.64 UR4, c[0x0][0x358] ;  /* 0x00006b00ff0477ac */ /* 0x000e2c0008000a00 */
[----:B------:R-:W1:Y:S08]  /*0230*/  MUFU.RCP R6, R3 ;  /* 0x0000000300067308 */ /* 0x000e700000001000 */
[----:B------:R-:W2:Y:S01]  /*0240*/  FCHK P0, R0, R3 ;  /* 0x0000000300007302 */ /* 0x000ea20000000000 */
[----:B-1----:R-:W-:-:S04]  /*0250*/  FFMA R7, -R3, R6, 1 ;  /* 0x3f80000003077423 */ /* 0x002fc80000000106 */
[----:B------:R-:W-:-:S04]  /*0260*/  FFMA R7, R6, R7, R6 ;  /* 0x0000000706077223 */ /* 0x000fc80000000006 */
[----:B------:R-:W-:-:S04]  /*0270*/  FFMA R6, R0, R7, RZ ;  /* 0x0000000700067223 */ /* 0x000fc800000000ff */
[----:B------:R-:W-:-:S04]  /*0280*/  FFMA R8, -R3, R6, R0 ;  /* 0x0000000603087223 */ /* 0x000fc80000000100 */
[----:B------:R-:W-:Y:S01]  /*0290*/  FFMA R6, R7, R8, R6 ;  /* 0x0000000807067223 */ /* 0x000fe20000000006 */
[----:B0-2---:R-:W-:Y:S06]  /*02a0*/  @!P0 BRA `(.L_x_7) ;  /* 0x00000000000c8947 */ /* 0x005fec0003800000 */
[----:B------:R-:W-:-:S07]  /*02b0*/  MOV R6, 0x2d0 ;  /* 0x000002d000067802 */ /* 0x000fce0000000f00 */
[----:B------:R-:W-:Y:S05]  /*02c0*/  CALL.REL.NOINC `($__internal_0_$__cuda_sm3x_div_rn_noftz_f32_slowpath) ;  /* 0x00000000003c7944 */ /* 0x000fea0003c00000 */
[----:B------:R-:W-:-:S07]  /*02d0*/  IMAD.MOV.U32 R6, RZ, RZ, R0 ;  /* 0x000000ffff067224 */ /* 0x000fce00078e0000 */
.L_x_7:
[----:B------:R-:W-:Y:S05]  /*02e0*/  BSYNC.RECONVERGENT B0 ;  /* 0x0000000000007941 */ /* 0x000fea0003800200 */
.L_x_6:
[----:B------:R-:W-:Y:S01]  /*02f0*/  FMUL R0, R6, 255 ;  /* 0x437f000006007820 */ /* 0x000fe20000400000 */
[----:B------:R-:W0:Y:S01]  /*0300*/  LDCU UR7, c[0x0][0x388] ;  /* 0x00007100ff0777ac */ /* 0x000e220008000800 */
[----:B------:R-:W1:Y:S02]  /*0310*/  LDC.64 R6, c[0x0][0x380] ;  /* 0x0000e000ff067b82 */ /* 0x000e640000000a00 */
[----:B------:R-:W2:Y:S01]  /*0320*/  F2I.U32.TRUNC.NTZ R3, R0 ;  /* 0x0000000000037305 */ /* 0x000ea2000020f000 */
[----:B------:R-:W-:Y:S02]  /*0330*/  UMOV UR6, 0x3340 ;  /* 0x0000334000067882 */ /* 0x000fe40000000000 */
[----:B------:R-:W-:-:S05]  /*0340*/  IMAD.U32 R9, RZ, RZ, UR6 ;  /* 0x00000006ff097e24 */ /* 0x000fca000f8e00ff */
[----:B------:R-:W-:Y:S01]  /*0350*/  PRMT R9, RZ, R9, 0xffff ;  /* 0x0000ffffff097416 */ /* 0x000fe20000000009 */
[----:B0-----:R-:W-:Y:S01]  /*0360*/  IMAD R5, R5, UR7, R2 ;  /* 0x0000000705057c24 */ /* 0x001fe2000f8e0202 */
[----:B--2---:R-:W-:-:S04]  /*0370*/  PRMT R4, R4, 0x3340, R3 ;  /* 0x0000334004047816 */ /* 0x004fc80000000003 */
[----:B------:R-:W-:Y:S01]  /*0380*/  PRMT R9, R4, 0x5410, R9 ;  /* 0x0000541004097816 */ /* 0x000fe20000000009 */
[----:B-1----:R-:W-:-:S05]  /*0390*/  IMAD.WIDE.U32 R2, R5, 0x4, R6 ;  /* 0x0000000405027825 */ /* 0x002fca00078e0006 */
[----:B------:R-:W-:Y:S01]  /*03a0*/  STG.E desc[UR4][R2.64], R9 ;  /* 0x0000000902007986 */ /* 0x000fe2000c101904 */
[----:B------:R-:W-:Y:S05]  /*03b0*/  EXIT ;  /* 0x000000000000794d */ /* 0x000fea0003800000 */
        .weak           $__internal_0_$__cuda_sm3x_div_rn_noftz_f32_slowpath
        .type           $__internal_0_$__cuda_sm3x_div_rn_noftz_f32_slowpath,@function
        .size           $__internal_0_$__cuda_sm3x_div_rn_noftz_f32_slowpath,(.L_x_22 - $__internal_0_$__cuda_sm3x_div_rn_noftz_f32_slowpath)
$__internal_0_$__cuda_sm3x_div_rn_noftz_f32_slowpath:
[----:B------:R-:W-:Y:S01]  /*03c0*/  SHF.R.U32.HI R8, RZ, 0x17, R3 ;  /* 0x00000017ff087819 */ /* 0x000fe20000011603 */
[----:B------:R-:W-:Y:S01]  /*03d0*/  BSSY.RECONVERGENT B1, `(.L_x_8) ;  /* 0x0000062000017945 */ /* 0x000fe20003800200 */
[----:B------:R-:W-:Y:S02]  /*03e0*/  SHF.R.U32.HI R7, RZ, 0x17, R0 ;  /* 0x00000017ff077819 */ /* 0x000fe40000011600 */
[----:B------:R-:W-:Y:S02]  /*03f0*/  LOP3.LUT R12, R8, 0xff, RZ, 0xc0, !PT ;  /* 0x000000ff080c7812 */ /* 0x000fe400078ec0ff */
[----:B------:R-:W-:-:S03]  /*0400*/  LOP3.LUT R10, R7, 0xff, RZ, 0xc0, !PT ;  /* 0x000000ff070a7812 */ /* 0x000fc600078ec0ff */
[----:B------:R-:W-:Y:S02]  /*0410*/  VIADD R9, R12, 0xffffffff ;  /* 0xffffffff0c097836 */ /* 0x000fe40000000000 */
[----:B------:R-:W-:-:S03]  /*0420*/  VIADD R8, R10, 0xffffffff ;  /* 0xffffffff0a087836 */ /* 0x000fc60000000000 */
[----:B------:R-:W-:-:S04]  /*0430*/  ISETP.GT.U32.AND P0, PT, R9, 0xfd, PT ;  /* 0x000000fd0900780c */ /* 0x000fc80003f04070 */
[----:B------:R-:W-:-:S13]  /*0440*/  ISETP.GT.U32.OR P0, PT, R8, 0xfd, P0 ;  /* 0x000000fd0800780c */ /* 0x000fda0000704470 */
[----:B------:R-:W-:Y:S01]  /*0450*/  @!P0 IMAD.MOV.U32 R7, RZ, RZ, RZ ;  /* 0x000000ffff078224 */ /* 0x000fe200078e00ff */
[----:B------:R-:W-:Y:S06]  /*0460*/  @!P0 BRA `(.L_x_9) ;  /* 0x00000000005c8947 */ /* 0x000fec0003800000 */
[----:B------:R-:W-:Y:S02]  /*0470*/  FSETP.GTU.FTZ.AND P0, PT, |R0|, +INF , PT ;  /* 0x7f8000000000780b */ /* 0x000fe40003f1c200 */
[----:B------:R-:W-:-:S04]  /*0480*/  FSETP.GTU.FTZ.AND P1, PT, |R3|, +INF , PT ;  /* 0x7f8000000300780b */ /* 0x000fc80003f3c200 */
[----:B------:R-:W-:-:S13]  /*0490*/  PLOP3.LUT P0, PT, P0, P1, PT, 0xf8, 0x8f ;  /* 0x00000000008f781c */ /* 0x000fda0000703f70 */
[----:B------:R-:W-:Y:S05]  /*04a0*/  @P0 BRA `(.L_x_10) ;  /* 0x00000004004c0947 */ /* 0x000fea0003800000 */
[----:B------:R-:W-:-:S13]  /*04b0*/  LOP3.LUT P0, RZ, R3, 0x7fffffff, R0, 0xc8, !PT ;  /* 0x7fffffff03ff7812 */ /* 0x000fda000780c800 */
[----:B------:R-:W-:Y:S05]  /*04c0*/  @!P0 BRA `(.L_x_11) ;  /* 0x00000004003c8947 */ /* 0x000fea0003800000 */
[C---:B------:R-:W-:Y:S02]  /*04d0*/  FSETP.NEU.FTZ.AND P2, PT, |R0|.reuse, +INF , PT ;  /* 0x7f8000000000780b */ /* 0x040fe40003f5d200 */
[----:B------:R-:W-:Y:S02]  /*04e0*/  FSETP.NEU.FTZ.AND P1, PT, |R3|, +INF , PT ;  /* 0x7f8000000300780b */ /* 0x000fe40003f3d200 */
[----:B------:R-:W-:-:S11]  /*04f0*/  FSETP.NEU.FTZ.AND P0, PT, |R0|, +INF , PT ;  /* 0x7f8000000000780b */ /* 0x000fd60003f1d200 */
[----:B------:R-:W-:Y:S05]  /*0500*/  @!P1 BRA !P2, `(.L_x_11) ;  /* 0x00000004002c9947 */ /* 0x000fea0005000000 */
[----:B------:R-:W-:-:S04]  /*0510*/  LOP3.LUT P2, RZ, R0, 0x7fffffff, RZ, 0xc0, !PT ;  /* 0x7fffffff00ff7812 */ /* 0x000fc8000784c0ff */
[----:B------:R-:W-:-:S13]  /*0520*/  PLOP3.LUT P1, PT, P1, P2, PT, 0x2f, 0xf2 ;  /* 0x0000000000f2781c */ /* 0x000fda0000f24577 */
[----:B------:R-:W-:Y:S05]  /*0530*/  @P1 BRA `(.L_x_12) ;  /* 0x0000000400181947 */ /* 0x000fea0003800000 */
[----:B------:R-:W-:-:S04]  /*0540*/  LOP3.LUT P1, RZ, R3, 0x7fffffff, RZ, 0xc0, !PT ;  /* 0x7fffffff03ff7812 */ /* 0x000fc8000782c0ff */
[----:B------:R-:W-:-:S13]  /*0550*/  PLOP3.LUT P0, PT, P0, P1, PT, 0x2f, 0xf2 ;  /* 0x0000000000f2781c */ /* 0x000fda0000702577 */
[----:B------:R-:W-:Y:S05]  /*0560*/  @P0 BRA `(.L_x_13) ;  /* 0x0000000400000947 */ /* 0x000fea0003800000 */
[----:B------:R-:W-:Y:S02]  /*0570*/  ISETP.GE.AND P0, PT, R8, RZ, PT ;  /* 0x000000ff0800720c */ /* 0x000fe40003f06270 */
[----:B------:R-:W-:-:S11]  /*0580*/  ISETP.GE.AND P1, PT, R9, RZ, PT ;  /* 0x000000ff0900720c */ /* 0x000fd60003f26270 */
[----:B------:R-:W-:Y:S02]  /*0590*/  @P0 IMAD.MOV.U32 R7, RZ, RZ, RZ ;  /* 0x000000ffff070224 */ /* 0x000fe400078e00ff */
[----:B------:R-:W-:Y:S01]  /*05a0*/  @!P0 FFMA R0, R0, 1.84467440737095516160e+19, RZ ;  /* 0x5f80000000008823 */ /* 0x000fe200000000ff */
[----:B------:R-:W-:Y:S02]  /*05b0*/  @!P0 IMAD.MOV.U32 R7, RZ, RZ, -0x40 ;  /* 0xffffffc0ff078424 */ /* 0x000fe400078e00ff */
[----:B------:R-:W-:Y:S02]  /*05c0*/  @!P1 FFMA R3, R3, 1.84467440737095516160e+19, RZ ;  /* 0x5f80000003039823 */ /* 0x000fe400000000ff */
[----:B------:R-:W-:-:S07]  /*05d0*/  @!P1 VIADD R7, R7, 0x40 ;  /* 0x0000004007079836 */ /* 0x000fce0000000000 */
.L_x_9:
[----:B------:R-:W-:Y:S01]  /*05e0*/  LEA R8, R12, 0xc0800000, 0x17 ;  /* 0xc08000000c087811 */ /* 0x000fe200078eb8ff */
[----:B------:R-:W-:Y:S04]  /*05f0*/  BSSY.RECONVERGENT B2, `(.L_x_14) ;  /* 0x0000036000027945 */ /* 0x000fe80003800200 */
[----:B------:R-:W-:Y:S02]  /*0600*/  IMAD.IADD R8, R3, 0x1, -R8 ;  /* 0x0000000103087824 */ /* 0x000fe400078e0a08 */
[----:B------:R-:W-:Y:S02]  /*0610*/  VIADD R3, R10, 0xffffff81 ;  /* 0xffffff810a037836 */ /* 0x000fe40000000000 */
[----:B------:R0:W1:Y:S01]  /*0620*/  MUFU.RCP R9, R8 ;  /* 0x0000000800097308 */ /* 0x0000620000001000 */
[----:B------:R-:W-:Y:S01]  /*0630*/  FADD.FTZ R11, -R8, -RZ ;  /* 0x800000ff080b7221 */ /* 0x000fe20000010100 */
[C---:B------:R-:W-:Y:S01]  /*0640*/  IMAD R0, R3.reuse, -0x800000, R0 ;  /* 0xff80000003007824 */ /* 0x040fe200078e0200 */
[----:B0-----:R-:W-:-:S05]  /*0650*/  IADD3 R8, PT, PT, R3, 0x7f, -R12 ;  /* 0x0000007f03087810 */ /* 0x001fca0007ffe80c */
[----:B------:R-:W-:Y:S02]  /*0660*/  IMAD.IADD R8, R8, 0x1, R7 ;  /* 0x0000000108087824 */ /* 0x000fe400078e0207 */
[----:B-1----:R-:W-:-:S04]  /*0670*/  FFMA R10, R9, R11, 1 ;  /* 0x3f800000090a7423 */ /* 0x002fc8000000000b */
[----:B------:R-:W-:-:S04]  /*0680*/  FFMA R14, R9, R10, R9 ;  /* 0x0000000a090e7223 */ /* 0x000fc80000000009 */
[----:B------:R-:W-:-:S04]  /*0690*/  FFMA R9, R0, R14, RZ ;  /* 0x0000000e00097223 */ /* 0x000fc800000000ff */
[----:B------:R-:W-:-:S04]  /*06a0*/  FFMA R10, R11, R9, R0 ;  /* 0x000000090b0a7223 */ /* 0x000fc80000000000 */
[----:B------:R-:W-:-:S04]  /*06b0*/  FFMA R9, R14, R10, R9 ;  /* 0x0000000a0e097223 */ /* 0x000fc80000000009 */
[----:B------:R-:W-:-:S04]  /*06c0*/  FFMA R10, R11, R9, R0 ;  /* 0x000000090b0a7223 */ /* 0x000fc80000000000 */
[----:B------:R-:W-:-:S05]  /*06d0*/  FFMA R0, R14, R10, R9 ;  /* 0x0000000a0e007223 */ /* 0x000fca0000000009 */
[----:B------:R-:W-:-:S04]  /*06e0*/  SHF.R.U32.HI R3, RZ, 0x17, R0 ;  /* 0x00000017ff037819 */ /* 0x000fc80000011600 */
[----:B------:R-:W-:-:S05]  /*06f0*/  LOP3.LUT R3, R3, 0xff, RZ, 0xc0, !PT ;  /* 0x000000ff03037812 */ /* 0x000fca00078ec0ff */
[----:B------:R-:W-:-:S04]  /*0700*/  IMAD.IADD R11, R3, 0x1, R8 ;  /* 0x00000001030b7824 */ /* 0x000fc800078e0208 */
[----:B------:R-:W-:-:S05]  /*0710*/  VIADD R3, R11, 0xffffffff ;  /* 0xffffffff0b037836 */ /* 0x000fca0000000000 */
[----:B------:R-:W-:-:S13]  /*0720*/  ISETP.GE.U32.AND P0, PT, R3, 0xfe, PT ;  /* 0x000000fe0300780c */ /* 0x000fda0003f06070 */
[----:B------:R-:W-:Y:S05]  /*0730*/  @!P0 BRA `(.L_x_15) ;  /* 0x0000000000808947 */ /* 0x000fea0003800000 */
[----:B------:R-:W-:-:S13]  /*0740*/  ISETP.GT.AND P0, PT, R11, 0xfe, PT ;  /* 0x000000fe0b00780c */ /* 0x000fda0003f04270 */
[----:B------:R-:W-:Y:S05]  /*0750*/  @P0 BRA `(.L_x_16) ;  /* 0x00000000006c0947 */ /* 0x000fea0003800000 */
[----:B------:R-:W-:-:S13]  /*0760*/  ISETP.GE.AND P0, PT, R11, 0x1, PT ;  /* 0x000000010b00780c */ /* 0x000fda0003f06270 */
[----:B------:R-:W-:Y:S05]  /*0770*/  @P0 BRA `(.L_x_17) ;  /* 0x0000000000740947 */ /* 0x000fea0003800000 */
[----:B------:R-:W-:Y:S02]  /*0780*/  ISETP.GE.AND P0, PT, R11, -0x18, PT ;  /* 0xffffffe80b00780c */ /* 0x000fe40003f06270 */
[----:B------:R-:W-:-:S11]  /*0790*/  LOP3.LUT R0, R0, 0x80000000, RZ, 0xc0, !PT ;  /* 0x8000000000007812 */ /* 0x000fd600078ec0ff */
[----:B------:R-:W-:Y:S05]  /*07a0*/  @!P0 BRA `(.L_x_17) ;  /* 0x0000000000688947 */ /* 0x000fea0003800000 */
[CCC-:B------:R-:W-:Y:S01]  /*07b0*/  FFMA.RZ R3, R14.reuse, R10.reuse, R9.reuse ;  /* 0x0000000a0e037223 */ /* 0x1c0fe2000000c009 */
[CCC-:B------:R-:W-:Y:S01]  /*07c0*/  FFMA.RM R8, R14.reuse, R10.reuse, R9.reuse ;  /* 0x0000000a0e087223 */ /* 0x1c0fe20000004009 */
[C---:B------:R-:W-:Y:S02]  /*07d0*/  ISETP.NE.AND P2, PT, R11.reuse, RZ, PT ;  /* 0x000000ff0b00720c */ /* 0x040fe40003f45270 */
[----:B------:R-:W-:Y:S02]  /*07e0*/  ISETP.NE.AND P1, PT, R11, RZ, PT ;  /* 0x000000ff0b00720c */ /* 0x000fe40003f25270 */
[----:B------:R-:W-:Y:S01]  /*07f0*/  LOP3.LUT R7, R3, 0x7fffff, RZ, 0xc0, !PT ;  /* 0x007fffff03077812 */ /* 0x000fe200078ec0ff */
[----:B------:R-:W-:Y:S01]  /*0800*/  FFMA.RP R3, R14, R10, R9 ;  /* 0x0000000a0e037223 */ /* 0x000fe20000008009 */
[----:B------:R-:W-:Y:S02]  /*0810*/  VIADD R10, R11, 0x20 ;  /* 0x000000200b0a7836 */ /* 0x000fe40000000000 */
[----:B------:R-:W-:Y:S01]  /*0820*/  LOP3.LUT R7, R7, 0x800000, RZ, 0xfc, !PT ;  /* 0x0080000007077812 */ /* 0x000fe200078efcff */
[----:B------:R-:W-:Y:S01]  /*0830*/  IMAD.MOV R9, RZ, RZ, -R11 ;  /* 0x000000ffff097224 */ /* 0x000fe200078e0a0b */
[----:B------:R-:W-:-:S02]  /*0840*/  FSETP.NEU.FTZ.AND P0, PT, R3, R8, PT ;  /* 0x000000080300720b */ /* 0x000fc40003f1d000 */
[----:B------:R-:W-:Y:S02]  /*0850*/  SHF.L.U32 R10, R7, R10, RZ ;  /* 0x0000000a070a7219 */ /* 0x000fe400000006ff */
[----:B------:R-:W-:Y:S02]  /*0860*/  SEL R8, R9, RZ, P2 ;  /* 0x000000ff09087207 */ /* 0x000fe40001000000 */
[----:B------:R-:W-:Y:S02]  /*0870*/  ISETP.NE.AND P1, PT, R10, RZ, P1 ;  /* 0x000000ff0a00720c */ /* 0x000fe40000f25270 */
[----:B------:R-:W-:Y:S02]  /*0880*/  SHF.R.U32.HI R8, RZ, R8, R7 ;  /* 0x00000008ff087219 */ /* 0x000fe40000011607 */
[----:B------:R-:W-:Y:S02]  /*0890*/  PLOP3.LUT P0, PT, P0, P1, PT, 0xf8, 0x8f ;  /* 0x00000000008f781c */ /* 0x000fe40000703f70 */
[----:B------:R-:W-:-:S02]  /*08a0*/  SHF.R.U32.HI R10, RZ, 0x1, R8 ;  /* 0x00000001ff0a7819 */ /* 0x000fc40000011608 */
[----:B------:R-:W-:-:S04]  /*08b0*/  SEL R3, RZ, 0x1, !P0 ;  /* 0x00000001ff037807 */ /* 0x000fc80004000000 */
[----:B------:R-:W-:-:S04]  /*08c0*/  LOP3.LUT R3, R3, 0x1, R10, 0xf8, !PT ;  /* 0x0000000103037812 */ /* 0x000fc800078ef80a */
[----:B------:R-:W-:-:S05]  /*08d0*/  LOP3.LUT R3, R3, R8, RZ, 0xc0, !PT ;  /* 0x0000000803037212 */ /* 0x000fca00078ec0ff */
[----:B------:R-:W-:-:S05]  /*08e0*/  IMAD.IADD R3, R10, 0x1, R3 ;  /* 0x000000010a037824 */ /* 0x000fca00078e0203 */
[----:B------:R-:W-:Y:S01]  /*08f0*/  LOP3.LUT R0, R3, R0, RZ, 0xfc, !PT ;  /* 0x0000000003007212 */ /* 0x000fe200078efcff */
[----:B------:R-:W-:Y:S06]  /*0900*/  BRA `(.L_x_17) ;  /* 0x0000000000107947 */ /* 0x000fec0003800000 */
.L_x_16:
[----:B------:R-:W-:-:S04]  /*0910*/  LOP3.LUT R0, R0, 0x80000000, RZ, 0xc0, !PT ;  /* 0x8000000000007812 */ /* 0x000fc800078ec0ff */
[----:B------:R-:W-:Y:S01]  /*0920*/  LOP3.LUT R0, R0, 0x7f800000, RZ, 0xfc, !PT ;  /* 0x7f80000000007812 */ /* 0x000fe200078efcff */
[----:B------:R-:W-:Y:S06]  /*0930*/  BRA `(.L_x_17) ;  /* 0x0000000000047947 */ /* 0x000fec0003800000 */
.L_x_15:
[----:B------:R-:W-:-:S07]  /*0940*/  IMAD R0, R8, 0x800000, R0 ;  /* 0x0080000008007824 */ /* 0x000fce00078e0200 */
.L_x_17:
[----:B------:R-:W-:Y:S05]  /*0950*/  BSYNC.RECONVERGENT B2 ;  /* 0x0000000000027941 */ /* 0x000fea0003800200 */
.L_x_14:
[----:B------:R-:W-:Y:S05]  /*0960*/  BRA `(.L_x_18) ;  /* 0x0000000000207947 */ /* 0x000fea0003800000 */
.L_x_13:
[----:B------:R-:W-:-:S04]  /*0970*/  LOP3.LUT R0, R3, 0x80000000, R0, 0x48, !PT ;  /* 0x8000000003007812 */ /* 0x000fc800078e4800 */
[----:B------:R-:W-:Y:S01]  /*0980*/  LOP3.LUT R0, R0, 0x7f800000, RZ, 0xfc, !PT ;  /* 0x7f80000000007812 */ /* 0x000fe200078efcff */
[----:B------:R-:W-:Y:S06]  /*0990*/  BRA `(.L_x_18) ;  /* 0x0000000000147947 */ /* 0x000fec0003800000 */
.L_x_12:
[----:B------:R-:W-:Y:S01]  /*09a0*/  LOP3.LUT R0, R3, 0x80000000, R0, 0x48, !PT ;  /* 0x8000000003007812 */ /* 0x000fe200078e4800 */
[----:B------:R-:W-:Y:S06]  /*09b0*/  BRA `(.L_x_18) ;  /* 0x00000000000c7947 */ /* 0x000fec0003800000 */
.L_x_11:
[----:B------:R-:W0:Y:S01]  /*09c0*/  MUFU.RSQ R0, -QNAN ;  /* 0xffc0000000007908 */ /* 0x000e220000001400 */
[----:B------:R-:W-:Y:S05]  /*09d0*/  BRA `(.L_x_18) ;  /* 0x0000000000047947 */ /* 0x000fea0003800000 */
.L_x_10:
[----:B------:R-:W-:-:S07]  /*09e0*/  FADD.FTZ R0, R0, R3 ;  /* 0x0000000300007221 */ /* 0x000fce0000010000 */
.L_x_18:
[----:B------:R-:W-:Y:S05]  /*09f0*/  BSYNC.RECONVERGENT B1 ;  /* 0x0000000000017941 */ /* 0x000fea0003800200 */
.L_x_8:
[----:B------:R-:W-:-:S04]  /*0a00*/  IMAD.MOV.U32 R7, RZ, RZ, 0x0 ;  /* 0x00000000ff077424 */ /* 0x000fc800078e00ff */
[----:B0-----:R-:W-:Y:S05]  /*0a10*/  RET.REL.NODEC R6 `(labelComponents) ;  /* 0xfffffff406787950 */ /* 0x001fea0003c3ffff */
.L_x_19:
        /* <DEDUP_REMOVED lines=14> */
.L_x_22:


//--------------------- .text.interleaveRGB       --------------------------
	.section	.text.interleaveRGB,"ax",@progbits
	.align	128
        .global         interleaveRGB
        .type           interleaveRGB,@function
        .size           interleaveRGB,(.L_x_25 - interleaveRGB)
        .other          interleaveRGB,@"STO_CUDA_ENTRY STV_DEFAULT"
interleaveRGB:
.text.interleaveRGB:
        /* <DEDUP_REMOVED lines=13> */
[----:B------:R-:W0:Y:S01]  /*00d0*/  LDCU.128 UR8, c[0x0][0x390] ;  /* 0x00007200ff0877ac */ /* 0x000e220008000c00 */
[----:B------:R-:W-:Y:S01]  /*00e0*/  IMAD R6, R9, UR6, R0 ;  /* 0x0000000609067c24 */ /* 0x000fe2000f8e0200 */
[----:B------:R-:W1:Y:S01]  /*00f0*/  LDCU.64 UR12, c[0x0][0x3a0] ;  /* 0x00007400ff0c77ac */ /* 0x000e620008000a00 */
[----:B------:R-:W2:Y:S03]  /*0100*/  LDCU.64 UR4, c[0x0][0x358] ;  /* 0x00006b00ff0477ac */ /* 0x000ea60008000a00 */
[C---:B0-----:R-:W-:Y:S02]  /*0110*/  IADD3 R4, P1, PT, R6.reuse, UR10, RZ ;  /* 0x0000000a06047c10 */ /* 0x041fe4000ff3e0ff */
[C---:B------:R-:W-:Y:S02]  /*0120*/  IADD3 R2, P0, PT, R6.reuse, UR8, RZ ;  /* 0x0000000806027c10 */ /* 0x040fe4000ff1e0ff */
[----:B-1----:R-:W-:Y:S01]  /*0130*/  IADD3 R6, P2, PT, R6, UR12, RZ ;  /* 0x0000000c06067c10 */ /* 0x002fe2000ff5e0ff */
[----:B------:R-:W-:-:S02]  /*0140*/  IMAD.X R5, RZ, RZ, UR11, P1 ;  /* 0x0000000bff057e24 */ /* 0x000fc400088e06ff */
[----:B------:R-:W-:Y:S02]  /*0150*/  IMAD.X R3, RZ, RZ, UR9, P0 ;  /* 0x00000009ff037e24 */ /* 0x000fe400080e06ff */
[----:B------:R-:W-:Y:S02]  /*0160*/  IMAD.X R7, RZ, RZ, UR13, P2 ;  /* 0x0000000dff077e24 */ /* 0x000fe400090e06ff */
[----:B--2---:R-:W2:Y:S04]  /*0170*/  LDG.E.U8 R5, desc[UR4][R4.64] ;  /* 0x0000000404057981 */ /* 0x004ea8000c1e1100 */
[----:B------:R-:W2:Y:S04]  /*0180*/  LDG.E.U8 R2, desc[UR4][R2.64] ;  /* 0x0000000402027981 */ /* 0x000ea8000c1e1100 */
[----:B------:R-:W3:Y:S01]  /*0190*/  LDG.E.U8 R6, desc[UR4][R6.64] ;  /* 0x0000000406067981 */ /* 0x000ee2000c1e1100 */
[----:B------:R-:W0:Y:S01]  /*01a0*/  LDCU UR4, c[0x0][0x380] ;  /* 0x00007000ff0477ac */ /* 0x000e220008000800 */
[----:B------:R-:W-:Y:S01]  /*01b0*/  IMAD.MOV.U32 R8, RZ, RZ, 0xff ;  /* 0x000000ffff087424 */ /* 0x000fe200078e00ff */
[----:B------:R-:W-:-:S05]  /*01c0*/  LOP3.LUT R9, RZ, R9, RZ, 0x33, !PT ;  /* 0x00000009ff097212 */ /* 0x000fca00078e33ff */
[----:B------:R-:W-:Y:S01]  /*01d0*/  VIADD R9, R9, UR7 ;  /* 0x0000000709097c36 */ /* 0x000fe20008000000 */
[----:B--2---:R-:W-:-:S04]  /*01e0*/  PRMT R11, R5, 0x7604, R2 ;  /* 0x00007604050b7816 */ /* 0x004fc80000000002 */
[----:B---3--:R-:W-:-:S04]  /*01f0*/  PRMT R11, R6, 0x7054, R11 ;  /* 0x00007054060b7816 */ /* 0x008fc8000000000b */
[----:B------:R-:W-:Y:S01]  /*0200*/  PRMT R11, R8, 0x654, R11 ;  /* 0x00000654080b7816 */ /* 0x000fe2000000000b */
[----:B------:R-:W-:-:S04]  /*0210*/  IMAD.SHL.U32 R8, R0, 0x4, RZ ;  /* 0x0000000400087824 */ /* 0x000fc800078e00ff */
[----:B0-----:R0:W-:Y:S02]  /*0220*/  SUST.D.BA.2D.STRONG.SM.TRAP [R8], R11, UR4 ;  /* 0x70ff040b08007f9d */ /* 0x0011e4000810a900 */
[----:B0-----:R-:W-:Y:S05]  /*0230*/  EXIT ;  /* 0x000000000000794d */ /* 0x001fea0003800000 */
.L_x_20:
        /* <DEDUP_REMOVED lines=12> */
.L_x_25:


//--------------------- .text.writeToSurface      --------------------------
	.section	.text.writeToSurface,"ax",@progbits
	.align	128
        .global         writeToSurface
        .type           writeToSurface,@function
        .size           writeToSurface,(.L_x_26 - writeToSurface)
        .other          writeToSurface,@"STO_CUDA_ENTRY STV_DEFAULT"
writeToSurface:
.text.writeToSurface:
        /* <DEDUP_REMOVED lines=13> */
[----:B------:R-:W0:Y:S01]  /*00d0*/  LDC.U8 R0, c[0x0][0x390] ;  /* 0x0000e400ff007b82 */ /* 0x000e220000000000 */
[----:B------:R-:W1:Y:S01]  /*00e0*/  LDCU UR4, c[0x0][0x380] ;  /* 0x00007000ff0477ac */ /* 0x000e620008000800 */
[----:B------:R-:W-:-:S06]  /*00f0*/  IMAD.MOV.U32 R7, RZ, RZ, 0xff ;  /* 0x000000ffff077424 */ /* 0x000fcc00078e00ff */
[----:B------:R-:W2:Y:S08]  /*0100*/  LDC.S8 R2, c[0x0][0x391] ;  /* 0x0000e440ff027b82 */ /* 0x000eb00000000200 */
[----:B------:R-:W3:Y:S01]  /*0110*/  LDC.S8 R6, c[0x0][0x392] ;  /* 0x0000e480ff067b82 */ /* 0x000ee20000000200 */
[----:B0-----:R-:W-:-:S04]  /*0120*/  PRMT R0, R0, 0x8880, RZ ;  /* 0x0000888000007816 */ /* 0x001fc800000000ff */
[----:B------:R-:W-:Y:S02]  /*0130*/  PRMT R0, R0, 0x7710, RZ ;  /* 0x0000771000007816 */ /* 0x000fe400000000ff */
[----:B--2---:R-:W-:Y:S02]  /*0140*/  PRMT R2, R2, 0x7710, RZ ;  /* 0x0000771002027816 */ /* 0x004fe400000000ff */
[----:B------:R-:W-:-:S04]  /*0150*/  LOP3.LUT R5, R0, 0xff, RZ, 0xc0, !PT ;  /* 0x000000ff00057812 */ /* 0x000fc800078ec0ff */
[----:B------:R-:W-:Y:S01]  /*0160*/  PRMT R5, R2, 0x7604, R5 ;  /* 0x0000760402057816 */ /* 0x000fe20000000005 */
[----:B------:R-:W-:Y:S01]  /*0170*/  IMAD.SHL.U32 R2, R4, 0x4, RZ ;  /* 0x0000000404027824 */ /* 0x000fe200078e00ff */
[----:B---3--:R-:W-:-:S04]  /*0180*/  PRMT R0, R6, 0x7710, RZ ;  /* 0x0000771006007816 */ /* 0x008fc800000000ff */
[----:B------:R-:W-:-:S04]  /*0190*/  PRMT R0, R0, 0x7054, R5 ;  /* 0x0000705400007816 */ /* 0x000fc80000000005 */
[----:B------:R-:W-:-:S04]  /*01a0*/  PRMT R0, R7, 0x654, R0 ;  /* 0x0000065407007816 */ /* 0x000fc80000000000 */
[----:B-1----:R0:W-:Y:S02]  /*01b0*/  SUST.D.BA.2D.STRONG.SM.TRAP [R2], R0, UR4 ;  /* 0x70ff040002007f9d */ /* 0x0021e4000810a900 */
[----:B0-----:R-:W-:Y:S05]  /*01c0*/  EXIT ;  /* 0x000000000000794d */ /* 0x001fea0003800000 */
.L_x_21:
        /* <DEDUP_REMOVED lines=11> */
.L_x_26:


//--------------------- .nv.global.init           --------------------------
	.section	.nv.global.init,"aw",@progbits
.nv.global.init:
	.type		$str,@object
	.size		$str,(.L_0 - $str)
$str:
        /*0000*/ 	.byte	0x6c, 0x61, 0x62, 0x65, 0x6c, 0x20, 0x72, 0x69, 0x67, 0x68, 0x74, 0x3a, 0x20, 0x25, 0x64, 0x20
        /*0010*/ 	.byte	0x25, 0x64, 0x20, 0x25, 0x64, 0x0a, 0x00
.L_0:


//--------------------- .nv.shared.reserved.0     --------------------------
	.section	.nv.shared.reserved.0,"aw",@nobits
	.weak		__nv_reservedSMEM_offset_0_alias
	.size		__nv_reservedSMEM_offset_0_alias, 0, 64
	.other		__nv_reservedSMEM_offset_0_alias,@"STO_CUDA_RESERVED_SHARED STV_DEFAULT"
__nv_reservedSMEM_offset_0_alias:
	.zero		0
	.zero		64


//--------------------- .nv.constant0.computeLabels --------------------------
	.section	.nv.constant0.computeLabels,"a",@progbits
	.sectionflags	@""
	.align	4
.nv.constant0.computeLabels:
	.zero		944


//--------------------- .nv.constant0.labelComponents --------------------------
	.section	.nv.constant0.labelComponents,"a",@progbits
	.sectionflags	@""
	.align	4
.nv.constant0.labelComponents:
	.zero		912


//--------------------- .nv.constant0.interleaveRGB --------------------------
	.section	.nv.constant0.interleaveRGB,"a",@progbits
	.sectionflags	@""
	.align	4
.nv.constant0.interleaveRGB:
	.zero		936


//--------------------- .nv.constant0.writeToSurface --------------------------
	.section	.nv.constant0.writeToSurface,"a",@progbits
	.sectionflags	@""
	.align	4
.nv.constant0.writeToSurface:
	.zero		915


//--------------------- SYMBOLS --------------------------

	.type		.nv.reservedSmem.offset0,@object
	.size		.nv.reservedSmem.offset0,0x4
	.type		vprintf,@function
